def attn_fwd(
    Q,
    K,
    V,
    Out,
    Lse,
    sm_scale,
    stride_qz,
    stride_qh,
    stride_qm,
    stride_qk,
    stride_kz,
    stride_kh,
    stride_kn,
    stride_kk,
    stride_vz,
    stride_vh,
    stride_vn,
    stride_vk,
    stride_oz,
    stride_oh,
    stride_om,
    stride_ok,
    seqlen_q,
    seqlen_k,
    BLOCK_M: tl.constexpr,
    BLOCK_N: tl.constexpr,
    HEAD_DIM: tl.constexpr,
    CAUSAL: tl.constexpr,
):
    start_m = tl.program_id(0)
    off_hz = tl.program_id(1)
    q_off = off_hz * stride_qh
    k_off = off_hz * stride_kh
    v_off = off_hz * stride_vh
    offs_m = start_m * BLOCK_M + tl.arange(0, BLOCK_M)
    offs_d = tl.arange(0, HEAD_DIM)
    offs_n = tl.arange(0, BLOCK_N)
    q_ptrs = Q + q_off + offs_m[:, None] * stride_qm + offs_d[None, :] * stride_qk
    k_ptrs = K + k_off + offs_d[:, None] * stride_kk + offs_n[None, :] * stride_kn
    v_ptrs = V + v_off + offs_n[:, None] * stride_vn + offs_d[None, :] * stride_vk
    m_i = tl.full([BLOCK_M], float("-inf"), dtype=tl.float32)
    l_i = tl.zeros([BLOCK_M], dtype=tl.float32) + 1.0
    acc = tl.zeros([BLOCK_M, HEAD_DIM], dtype=tl.float32)
    q = tl.load(q_ptrs)
    acc, l_i, m_i = _attn_fwd_inner(
        acc,
        l_i,
        m_i,
        q,
        k_ptrs,
        v_ptrs,
        sm_scale,
        stride_kn,
        stride_vn,
        start_m,
        seqlen_k,
        BLOCK_M,
        BLOCK_N,
        HEAD_DIM,
        CAUSAL,
    )
    acc = acc / l_i[:, None]
    lse = m_i + tl.math.log2(l_i) / 1.4426950408889634
    o_ptrs = (
        Out
        + off_hz * stride_oh
        + offs_m[:, None] * stride_om
        + offs_d[None, :] * stride_ok
    )
    tl.store(o_ptrs, acc.to(Out.dtype.element_ty))
    tl.store(Lse + off_hz * seqlen_q + offs_m, lse)

# config = {"BLOCK_M": 64, "BLOCK_N": 16, "HEAD_DIM": 128, "arch": "sm_100", "causal": false, "dtype": "bf16", "num_stages": 2, "num_warps": 8}
# arch = sm_100


// ===== COMPILED SASS (sm_100a) =====

	.target	sm_100a

	.elftype	@"ET_EXEC"


//--------------------- .note.nv.tkinfo           --------------------------
	.section	.note.nv.tkinfo,"",@"SHT_NOTE"
	.sectionflags	@"SHF_NOTE_NV_TKINFO"
	.tkinfo
        /*0018*/ 	.word	0x00000081
        /*0030*/ 	.string	""
        /*0030*/ 	.string	"ptxas-blackwell"
        /*0030*/ 	.string	"Cuda compilation tools, release 12.9, V12.9.86"
        /*0030*/ 	.string	"Build cuda_12.9.r12.9/compiler.36037853_0"
        /*0030*/ 	.string	"-v  -suppress-debug-info  -lineinfo  -arch sm_100a "



//--------------------- .note.nv.cuver            --------------------------
	.section	.note.nv.cuver,"",@"SHT_NOTE"
	.sectionflags	@"SHF_NOTE_NV_CUVER"
        /*0018*/ 	.short	0x0001
        /*001a*/ 	.short	0x0064
        /*001c*/ 	.short	0x0001
        /*001e*/ 	.short	0x0000
        /*0020*/ 	.short	0x0001
        /*0022*/ 	.short	0x0000


//--------------------- .nv.info                  --------------------------
	.section	.nv.info,"",@"SHT_CUDA_INFO"
	.align	4


	//----- nvinfo : EIATTR_REGCOUNT
	.align		4
        /*0000*/ 	.byte	0x04, 0x2f
        /*0002*/ 	.short	(.L_5 - .L_4)
	.align		4
.L_4:
        /*0004*/ 	.word	index@(attn_fwd)
        /*0008*/ 	.word	0x00000065


	//----- nvinfo : EIATTR_FRAME_SIZE
	.align		4
.L_5:
        /*000c*/ 	.byte	0x04, 0x11
        /*000e*/ 	.short	(.L_7 - .L_6)
	.align		4
.L_6:
        /*0010*/ 	.word	index@($__internal_2_$__cuda_sm10x_tcgen05_guardrail_trap_unallocated_columns_being_dealloced)
        /*0014*/ 	.word	0x00000000


	//----- nvinfo : EIATTR_FRAME_SIZE
	.align		4
.L_7:
        /*0018*/ 	.byte	0x04, 0x11
        /*001a*/ 	.short	(.L_9 - .L_8)
	.align		4
.L_8:
        /*001c*/ 	.word	index@($__internal_1_$__cuda_sm10x_tcgen05_guardrail_trap_phase_invalid_during_alloc)
        /*0020*/ 	.word	0x00000000


	//----- nvinfo : EIATTR_FRAME_SIZE
	.align		4
.L_9:
        /*0024*/ 	.byte	0x04, 0x11
        /*0026*/ 	.short	(.L_11 - .L_10)
	.align		4
.L_10:
        /*0028*/ 	.word	index@($__internal_0_$__cuda_sm10x_tcgen05_guardrail_trap_col_being_dealloced_not_returned_by_alloc)
        /*002c*/ 	.word	0x00000000


	//----- nvinfo : EIATTR_FRAME_SIZE
	.align		4
.L_11:
        /*0030*/ 	.byte	0x04, 0x11
        /*0032*/ 	.short	(.L_13 - .L_12)
	.align		4
.L_12:
        /*0034*/ 	.word	index@(attn_fwd)
        /*0038*/ 	.word	0x00000000


	//----- nvinfo : EIATTR_MIN_STACK_SIZE
	.align		4
.L_13:
        /*003c*/ 	.byte	0x04, 0x12
        /*003e*/ 	.short	(.L_15 - .L_14)
	.align		4
.L_14:
        /*0040*/ 	.word	index@(attn_fwd)
        /*0044*/ 	.word	0x00000000
.L_15:


//--------------------- .nv.info.attn_fwd         --------------------------
	.section	.nv.info.attn_fwd,"",@"SHT_CUDA_INFO"
	.sectionflags	@""
	.align	4


	//----- nvinfo : EIATTR_CUDA_API_VERSION
	.align		4
        /*0000*/ 	.byte	0x04, 0x37
        /*0002*/ 	.short	(.L_17 - .L_16)
.L_16:
        /*0004*/ 	.word	0x00000081


	//----- nvinfo : EIATTR_KPARAM_INFO
	.align		4
.L_17:
        /*0008*/ 	.byte	0x04, 0x17
        /*000a*/ 	.short	(.L_19 - .L_18)
.L_18:
        /*000c*/ 	.word	0x00000000
        /*0010*/ 	.short	0x0019
        /*0012*/ 	.short	0x0080
        /*0014*/ 	.byte	0x00, 0xf4, 0x21, 0x00


	//----- nvinfo : EIATTR_KPARAM_INFO
	.align		4
.L_19:
        /*0018*/ 	.byte	0x04, 0x17
        /*001a*/ 	.short	(.L_21 - .L_20)
.L_20:
        /*001c*/ 	.word	0x00000000
        /*0020*/ 	.short	0x0018
        /*0022*/ 	.short	0x0078
        /*0024*/ 	.byte	0x00, 0xf4, 0x21, 0x00


	//----- nvinfo : EIATTR_KPARAM_INFO
	.align		4
.L_21:
        /*0028*/ 	.byte	0x04, 0x17
        /*002a*/ 	.short	(.L_23 - .L_22)
.L_22:
        /*002c*/ 	.word	0x00000000
        /*0030*/ 	.short	0x0017
        /*0032*/ 	.short	0x0070
        /*0034*/ 	.byte	0x00, 0xf0, 0x11, 0x00


	//----- nvinfo : EIATTR_KPARAM_INFO
	.align		4
.L_23:
        /*0038*/ 	.byte	0x04, 0x17
        /*003a*/ 	.short	(.L_25 - .L_24)
.L_24:
        /*003c*/ 	.word	0x00000000
        /*0040*/ 	.short	0x0016
        /*0042*/ 	.short	0x006c
        /*0044*/ 	.byte	0x00, 0xf0, 0x11, 0x00


	//----- nvinfo : EIATTR_KPARAM_INFO
	.align		4
.L_25:
        /*0048*/ 	.byte	0x04, 0x17
        /*004a*/ 	.short	(.L_27 - .L_26)
.L_26:
        /*004c*/ 	.word	0x00000000
        /*0050*/ 	.short	0x0015
        /*0052*/ 	.short	0x0068
        /*0054*/ 	.byte	0x00, 0xf0, 0x11, 0x00


	//----- nvinfo : EIATTR_KPARAM_INFO
	.align		4
.L_27:
        /*0058*/ 	.byte	0x04, 0x17
        /*005a*/ 	.short	(.L_29 - .L_28)
.L_28:
        /*005c*/ 	.word	0x00000000
        /*0060*/ 	.short	0x0014
        /*0062*/ 	.short	0x0064
        /*0064*/ 	.byte	0x00, 0xf0, 0x11, 0x00


	//----- nvinfo : EIATTR_KPARAM_INFO
	.align		4
.L_29:
        /*0068*/ 	.byte	0x04, 0x17
        /*006a*/ 	.short	(.L_31 - .L_30)
.L_30:
        /*006c*/ 	.word	0x00000000
        /*0070*/ 	.short	0x0013
        /*0072*/ 	.short	0x0060
        /*0074*/ 	.byte	0x00, 0xf0, 0x11, 0x00


	//----- nvinfo : EIATTR_KPARAM_INFO
	.align		4
.L_31:
        /*0078*/ 	.byte	0x04, 0x17
        /*007a*/ 	.short	(.L_33 - .L_32)
.L_32:
        /*007c*/ 	.word	0x00000000
        /*0080*/ 	.short	0x0012
        /*0082*/ 	.short	0x005c
        /*0084*/ 	.byte	0x00, 0xf0, 0x11, 0x00


	//----- nvinfo : EIATTR_KPARAM_INFO
	.align		4
.L_33:
        /*0088*/ 	.byte	0x04, 0x17
        /*008a*/ 	.short	(.L_35 - .L_34)
.L_34:
        /*008c*/ 	.word	0x00000000
        /*0090*/ 	.short	0x0011
        /*0092*/ 	.short	0x0058
        /*0094*/ 	.byte	0x00, 0xf0, 0x11, 0x00


	//----- nvinfo : EIATTR_KPARAM_INFO
	.align		4
.L_35:
        /*0098*/ 	.byte	0x04, 0x17
        /*009a*/ 	.short	(.L_37 - .L_36)
.L_36:
        /*009c*/ 	.word	0x00000000
        /*00a0*/ 	.short	0x0010
        /*00a2*/ 	.short	0x0054
        /*00a4*/ 	.byte	0x00, 0xf0, 0x11, 0x00


	//----- nvinfo : EIATTR_KPARAM_INFO
	.align		4
.L_37:
        /*00a8*/ 	.byte	0x04, 0x17
        /*00aa*/ 	.short	(.L_39 - .L_38)
.L_38:
        /*00ac*/ 	.word	0x00000000
        /*00b0*/ 	.short	0x000f
        /*00b2*/ 	.short	0x0050
        /*00b4*/ 	.byte	0x00, 0xf0, 0x11, 0x00


	//----- nvinfo : EIATTR_KPARAM_INFO
	.align		4
.L_39:
        /*00b8*/ 	.byte	0x04, 0x17
        /*00ba*/ 	.short	(.L_41 - .L_40)
.L_40:
        /*00bc*/ 	.word	0x00000000
        /*00c0*/ 	.short	0x000e
        /*00c2*/ 	.short	0x004c
        /*00c4*/ 	.byte	0x00, 0xf0, 0x11, 0x00


	//----- nvinfo : EIATTR_KPARAM_INFO
	.align		4
.L_41:
        /*00c8*/ 	.byte	0x04, 0x17
        /*00ca*/ 	.short	(.L_43 - .L_42)
.L_42:
        /*00cc*/ 	.word	0x00000000
        /*00d0*/ 	.short	0x000d
        /*00d2*/ 	.short	0x0048
        /*00d4*/ 	.byte	0x00, 0xf0, 0x11, 0x00


	//----- nvinfo : EIATTR_KPARAM_INFO
	.align		4
.L_43:
        /*00d8*/ 	.byte	0x04, 0x17
        /*00da*/ 	.short	(.L_45 - .L_44)
.L_44:
        /*00dc*/ 	.word	0x00000000
        /*00e0*/ 	.short	0x000c
        /*00e2*/ 	.short	0x0044
        /*00e4*/ 	.byte	0x00, 0xf0, 0x11, 0x00


	//----- nvinfo : EIATTR_KPARAM_INFO
	.align		4
.L_45:
        /*00e8*/ 	.byte	0x04, 0x17
        /*00ea*/ 	.short	(.L_47 - .L_46)
.L_46:
        /*00ec*/ 	.word	0x00000000
        /*00f0*/ 	.short	0x000b
        /*00f2*/ 	.short	0x0040
        /*00f4*/ 	.byte	0x00, 0xf0, 0x11, 0x00


	//----- nvinfo : EIATTR_KPARAM_INFO
	.align		4
.L_47:
        /*00f8*/ 	.byte	0x04, 0x17
        /*00fa*/ 	.short	(.L_49 - .L_48)
.L_48:
        /*00fc*/ 	.word	0x00000000
        /*0100*/ 	.short	0x000a
        /*0102*/ 	.short	0x003c
        /*0104*/ 	.byte	0x00, 0xf0, 0x11, 0x00


	//----- nvinfo : EIATTR_KPARAM_INFO
	.align		4
.L_49:
        /*0108*/ 	.byte	0x04, 0x17
        /*010a*/ 	.short	(.L_51 - .L_50)
.L_50:
        /*010c*/ 	.word	0x00000000
        /*0110*/ 	.short	0x0009
        /*0112*/ 	.short	0x0038
        /*0114*/ 	.byte	0x00, 0xf0, 0x11, 0x00


	//----- nvinfo : EIATTR_KPARAM_INFO
	.align		4
.L_51:
        /*0118*/ 	.byte	0x04, 0x17
        /*011a*/ 	.short	(.L_53 - .L_52)
.L_52:
        /*011c*/ 	.word	0x00000000
        /*0120*/ 	.short	0x0008
        /*0122*/ 	.short	0x0034
        /*0124*/ 	.byte	0x00, 0xf0, 0x11, 0x00


	//----- nvinfo : EIATTR_KPARAM_INFO
	.align		4
.L_53:
        /*0128*/ 	.byte	0x04, 0x17
        /*012a*/ 	.short	(.L_55 - .L_54)
.L_54:
        /*012c*/ 	.word	0x00000000
        /*0130*/ 	.short	0x0007
        /*0132*/ 	.short	0x0030
        /*0134*/ 	.byte	0x00, 0xf0, 0x11, 0x00


	//----- nvinfo : EIATTR_KPARAM_INFO
	.align		4
.L_55:
        /*0138*/ 	.byte	0x04, 0x17
        /*013a*/ 	.short	(.L_57 - .L_56)
.L_56:
        /*013c*/ 	.word	0x00000000
        /*0140*/ 	.short	0x0006
        /*0142*/ 	.short	0x002c
        /*0144*/ 	.byte	0x00, 0xf0, 0x11, 0x00


	//----- nvinfo : EIATTR_KPARAM_INFO
	.align		4
.L_57:
        /*0148*/ 	.byte	0x04, 0x17
        /*014a*/ 	.short	(.L_59 - .L_58)
.L_58:
        /*014c*/ 	.word	0x00000000
        /*0150*/ 	.short	0x0005
        /*0152*/ 	.short	0x0028
        /*0154*/ 	.byte	0x00, 0xf0, 0x11, 0x00


	//----- nvinfo : EIATTR_KPARAM_INFO
	.align		4
.L_59:
        /*0158*/ 	.byte	0x04, 0x17
        /*015a*/ 	.short	(.L_61 - .L_60)
.L_60:
        /*015c*/ 	.word	0x00000000
        /*0160*/ 	.short	0x0004
        /*0162*/ 	.short	0x0020
        /*0164*/ 	.byte	0x00, 0xf4, 0x21, 0x00


	//----- nvinfo : EIATTR_KPARAM_INFO
	.align		4
.L_61:
        /*0168*/ 	.byte	0x04, 0x17
        /*016a*/ 	.short	(.L_63 - .L_62)
.L_62:
        /*016c*/ 	.word	0x00000000
        /*0170*/ 	.short	0x0003
        /*0172*/ 	.short	0x0018
        /*0174*/ 	.byte	0x00, 0xf4, 0x21, 0x00


	//----- nvinfo : EIATTR_KPARAM_INFO
	.align		4
.L_63:
        /*0178*/ 	.byte	0x04, 0x17
        /*017a*/ 	.short	(.L_65 - .L_64)
.L_64:
        /*017c*/ 	.word	0x00000000
        /*0180*/ 	.short	0x0002
        /*0182*/ 	.short	0x0010
        /*0184*/ 	.byte	0x00, 0xf4, 0x21, 0x00


	//----- nvinfo : EIATTR_KPARAM_INFO
	.align		4
.L_65:
        /*0188*/ 	.byte	0x04, 0x17
        /*018a*/ 	.short	(.L_67 - .L_66)
.L_66:
        /*018c*/ 	.word	0x00000000
        /*0190*/ 	.short	0x0001
        /*0192*/ 	.short	0x0008
        /*0194*/ 	.byte	0x00, 0xf4, 0x21, 0x00


	//----- nvinfo : EIATTR_KPARAM_INFO
	.align		4
.L_67:
        /*0198*/ 	.byte	0x04, 0x17
        /*019a*/ 	.short	(.L_69 - .L_68)
.L_68:
        /*019c*/ 	.word	0x00000000
        /*01a0*/ 	.short	0x0000
        /*01a2*/ 	.short	0x0000
        /*01a4*/ 	.byte	0x00, 0xf4, 0x21, 0x00


	//----- nvinfo : EIATTR_AT_ENTRY_FRAGMENTS
	.align		4
.L_69:
        /*01a8*/ 	.byte	0x04, 0x4f
        /*01aa*/ 	.short	(.L_71 - .L_70)


	//   ....[0]....
.L_70:
        /*01ac*/ 	.word	0x00000004


	//----- nvinfo : EIATTR_RESERVED_SMEM_USED
	.align		4
.L_71:
        /*01b0*/ 	.byte	0x01, 0x41
	.zero		2


	//----- nvinfo : EIATTR_SPARSE_MMA_MASK
	.align		4
        /*01b4*/ 	.byte	0x03, 0x50
        /*01b6*/ 	.short	0x0000


	//----- nvinfo : EIATTR_TCGEN05_1CTA_USED
	.align		4
        /*01b8*/ 	.byte	0x01, 0x51
	.zero		2


	//----- nvinfo : EIATTR_MAXREG_COUNT
	.align		4
        /*01bc*/ 	.byte	0x03, 0x1b
        /*01be*/ 	.short	0x00ff


	//----- nvinfo : EIATTR_NUM_BARRIERS
	.align		4
        /*01c0*/ 	.byte	0x02, 0x4c
        /*01c2*/ 	.byte	0x01
	.zero		1


	//----- nvinfo : EIATTR_INT_WARP_WIDE_INSTR_OFFSETS
	.align		4
        /*01c4*/ 	.byte	0x04, 0x31
        /*01c6*/ 	.short	(.L_73 - .L_72)


	//   ....[0]....
.L_72:
        /*01c8*/ 	.word	0x00000f60


	//   ....[1]....
        /*01cc*/ 	.word	0x00000f80


	//   ....[2]....
        /*01d0*/ 	.word	0x00001480


	//   ....[3]....
        /*01d4*/ 	.word	0x000015b0


	//   ....[4]....
        /*01d8*/ 	.word	0x00002b80


	//   ....[5]....
        /*01dc*/ 	.word	0x00005060


	//   ....[6]....
        /*01e0*/ 	.word	0x000050b0


	//----- nvinfo : EIATTR_COOP_GROUP_MASK_REGIDS
	.align		4
.L_73:
        /*01e4*/ 	.byte	0x04, 0x29
        /*01e6*/ 	.short	(.L_75 - .L_74)


	//   ....[0]....
.L_74:
        /*01e8*/ 	.word	0xffffffff


	//   ....[1]....
        /*01ec*/ 	.word	0xffffffff


	//   ....[2]....
        /*01f0*/ 	.word	0xffffffff


	//   ....[3]....
        /*01f4*/ 	.word	0xffffffff


	//   ....[4]....
        /*01f8*/ 	.word	0xffffffff


	//   ....[5]....
        /*01fc*/ 	.word	0xffffffff


	//   ....[6]....
        /*0200*/ 	.word	0xffffffff


	//   ....[7]....
        /*0204*/ 	.word	0xffffffff


	//   ....[8]....
        /*0208*/ 	.word	0xffffffff


	//   ....[9]....
        /*020c*/ 	.word	0xffffffff


	//   ....[10]....
        /*0210*/ 	.word	0xffffffff


	//   ....[11]....
        /*0214*/ 	.word	0xffffffff


	//----- nvinfo : EIATTR_COOP_GROUP_INSTR_OFFSETS
	.align		4
.L_75:
        /*0218*/ 	.byte	0x04, 0x28
        /*021a*/ 	.short	(.L_77 - .L_76)


	//   ....[0]....
.L_76:
        /*021c*/ 	.word	0x00000050


	//   ....[1]....
        /*0220*/ 	.word	0x00000310


	//   ....[2]....
        /*0224*/ 	.word	0x00001ce0


	//   ....[3]....
        /*0228*/ 	.word	0x00001de0


	//   ....[4]....
        /*022c*/ 	.word	0x00001f30


	//   ....[5]....
        /*0230*/ 	.word	0x00002170


	//   ....[6]....
        /*0234*/ 	.word	0x00002f50


	//   ....[7]....
        /*0238*/ 	.word	0x00002fa0


	//   ....[8]....
        /*023c*/ 	.word	0x00003100


	//   ....[9]....
        /*0240*/ 	.word	0x00003170


	//   ....[10]....
        /*0244*/ 	.word	0x00004ef0


	//   ....[11]....
        /*0248*/ 	.word	0x00005160


	//----- nvinfo : EIATTR_VRC_CTA_INIT_COUNT
	.align		4
.L_77:
        /*024c*/ 	.byte	0x02, 0x4a
        /*024e*/ 	.byte	0x80
	.zero		1


	//----- nvinfo : EIATTR_MBARRIER_INSTR_OFFSETS
	.align		4
        /*0250*/ 	.byte	0x04, 0x39
        /*0252*/ 	.short	(.L_79 - .L_78)


	//   ....[0]....
.L_78:
        /*0254*/ 	.word	0x00001370
        /*0258*/ 	.word	0x000000ff
        /*025c*/ 	.word	0x00000000
        /*0260*/ 	.short	0x0100
        /*0262*/ 	.byte	0x17
	.zero		1


	//   ....[1]....
        /*0264*/ 	.word	0x000015a0
        /*0268*/ 	.word	0x000000ff
        /*026c*/ 	.word	0x00007008
        /*0270*/ 	.short	0x0100
        /*0272*/ 	.byte	0x18
	.zero		1


	//   ....[2]....
        /*0274*/ 	.word	0x000016e0
        /*0278*/ 	.word	0x000000ff
        /*027c*/ 	.word	0x00005000
        /*0280*/ 	.short	0x0100
        /*0282*/ 	.byte	0x18
	.zero		1


	//   ....[3]....
        /*0284*/ 	.word	0x00001ae0
        /*0288*/ 	.word	0x000000ff
        /*028c*/ 	.word	0x00005000
        /*0290*/ 	.short	0x010a
        /*0292*/ 	.byte	0x18
	.zero		1


	//   ....[4]....
        /*0294*/ 	.word	0x00001c00
        /*0298*/ 	.word	0x000000ff
        /*029c*/ 	.word	0x00005000
        /*02a0*/ 	.short	0x0108
        /*02a2*/ 	.byte	0x18
	.zero		1


	//   ....[5]....
        /*02a4*/ 	.word	0x00002c40
        /*02a8*/ 	.word	0x000000ff
        /*02ac*/ 	.word	0x00007010
        /*02b0*/ 	.short	0x0100
        /*02b2*/ 	.byte	0x18
	.zero		1


	//   ....[6]....
        /*02b4*/ 	.word	0x00002e70
        /*02b8*/ 	.word	0x000000ff
        /*02bc*/ 	.word	0x00007010
        /*02c0*/ 	.short	0x010a
        /*02c2*/ 	.byte	0x18
	.zero		1


	//   ....[7]....
        /*02c4*/ 	.word	0x00002ed0
        /*02c8*/ 	.word	0x000000ff
        /*02cc*/ 	.word	0x00007010
        /*02d0*/ 	.short	0x0108
        /*02d2*/ 	.byte	0x18
	.zero		1


	//   ....[8]....
        /*02d4*/ 	.word	0x000031d0
        /*02d8*/ 	.word	0x000000ff
        /*02dc*/ 	.word	0x00000000
        /*02e0*/ 	.short	0x010a
        /*02e2*/ 	.byte	0x17
	.zero		1


	//   ....[9]....
        /*02e4*/ 	.word	0x00003940
        /*02e8*/ 	.word	0x000000ff
        /*02ec*/ 	.word	0x00000000
        /*02f0*/ 	.short	0x010a
        /*02f2*/ 	.byte	0x17
	.zero		1


	//   ....[10]....
        /*02f4*/ 	.word	0x00003ad0
        /*02f8*/ 	.word	0x000000ff
        /*02fc*/ 	.word	0x00007000
        /*0300*/ 	.short	0x0108
        /*0302*/ 	.byte	0x18
	.zero		1


	//   ....[11]....
        /*0304*/ 	.word	0x00003bb0
        /*0308*/ 	.word	0x000000ff
        /*030c*/ 	.word	0x00007008
        /*0310*/ 	.short	0x0108
        /*0312*/ 	.byte	0x18
	.zero		1


	//   ....[12]....
        /*0314*/ 	.word	0x00005180
        /*0318*/ 	.word	0x000000ff
        /*031c*/ 	.word	0x00005000
        /*0320*/ 	.short	0x010a
        /*0322*/ 	.byte	0x18
	.zero		1


	//   ....[13]....
        /*0324*/ 	.word	0x000051b0
        /*0328*/ 	.word	0x000000ff
        /*032c*/ 	.word	0x00007010
        /*0330*/ 	.short	0x010a
        /*0332*/ 	.byte	0x18
	.zero		1


	//   ....[14]....
        /*0334*/ 	.word	0x000051e0
        /*0338*/ 	.word	0x000000ff
        /*033c*/ 	.word	0x00000000
        /*0340*/ 	.short	0x010a
        /*0342*/ 	.byte	0x17
	.zero		1


	//   ....[15]....
        /*0344*/ 	.word	0x00005210
        /*0348*/ 	.word	0x000000ff
        /*034c*/ 	.word	0x00000000
        /*0350*/ 	.short	0x010a
        /*0352*/ 	.byte	0x17
	.zero		1


	//----- nvinfo : EIATTR_NUM_MBARRIERS
	.align		4
.L_79:
        /*0354*/ 	.byte	0x03, 0x38
        /*0356*/ 	.short	0xffff


	//----- nvinfo : EIATTR_EXIT_INSTR_OFFSETS
	.align		4
        /*0358*/ 	.byte	0x04, 0x1c
        /*035a*/ 	.short	(.L_81 - .L_80)


	//   ....[0]....
.L_80:
        /*035c*/ 	.word	0x00005170


	//----- nvinfo : EIATTR_REQNTID
	.align		4
.L_81:
        /*0360*/ 	.byte	0x04, 0x10
        /*0362*/ 	.short	(.L_83 - .L_82)
.L_82:
        /*0364*/ 	.word	0x00000100
        /*0368*/ 	.word	0x00000001
        /*036c*/ 	.word	0x00000001


	//----- nvinfo : EIATTR_CRS_STACK_SIZE
	.align		4
.L_83:
        /*0370*/ 	.byte	0x04, 0x1e
        /*0372*/ 	.short	(.L_85 - .L_84)
.L_84:
        /*0374*/ 	.word	0x00000000


	//----- nvinfo : EIATTR_CBANK_PARAM_SIZE
	.align		4
.L_85:
        /*0378*/ 	.byte	0x03, 0x19
        /*037a*/ 	.short	0x0088


	//----- nvinfo : EIATTR_PARAM_CBANK
	.align		4
        /*037c*/ 	.byte	0x04, 0x0a
        /*037e*/ 	.short	(.L_87 - .L_86)
	.align		4
.L_86:
        /*0380*/ 	.word	index@(.nv.constant0.attn_fwd)
        /*0384*/ 	.short	0x0380
        /*0386*/ 	.short	0x0088


	//----- nvinfo : EIATTR_SW_WAR
	.align		4
.L_87:
        /*0388*/ 	.byte	0x04, 0x36
        /*038a*/ 	.short	(.L_89 - .L_88)
.L_88:
        /*038c*/ 	.word	0x00000008
.L_89:


//--------------------- .nv.compat                --------------------------
	.section	.nv.compat,"",@"SHT_CUDA_COMPAT_INFO"
	.align	4
        /*0000*/ 	.byte	0x02, 0x02, 0x02, 0x00, 0x02, 0x05, 0x05, 0x00, 0x02, 0x03, 0x00, 0x00, 0x02, 0x06, 0x01, 0x00


//--------------------- .nv.callgraph             --------------------------
	.section	.nv.callgraph,"",@"SHT_CUDA_CALLGRAPH"
	.align	4
	.sectionentsize	8
	.align		4
        /*0000*/ 	.word	0x00000000
	.align		4
        /*0004*/ 	.word	0xffffffff
	.align		4
        /*0008*/ 	.word	0x00000000
	.align		4
        /*000c*/ 	.word	0xfffffffe
	.align		4
        /*0010*/ 	.word	0x00000000
	.align		4
        /*0014*/ 	.word	0xfffffffd
	.align		4
        /*0018*/ 	.word	0x00000000
	.align		4
        /*001c*/ 	.word	0xfffffffc


//--------------------- .nv.constant4             --------------------------
	.section	.nv.constant4,"a",@progbits
	.align	8
	.align		8
.nv.constant4:
        /*0000*/ 	.dword	_$_str


//--------------------- .text.attn_fwd            --------------------------
	.section	.text.attn_fwd,"ax",@progbits
	.align	128
        .global         attn_fwd
        .type           attn_fwd,@function
        .size           attn_fwd,(.L_x_28 - attn_fwd)
        .other          attn_fwd,@"STO_CUDA_ENTRY STV_DEFAULT"
attn_fwd:
.text.attn_fwd:
[----:B------:R-:W0:Y:S01]  /*0000*/  LDC R1, c[0x0][0x37c] ;  /* 0x0000df00ff017b82 */ /* 0x000e220000000800 */
[----:B------:R-:W1:Y:S02]  /*0010*/  S2R R0, SR_TID.X ;  /* 0x0000000000007919 */ /* 0x000e640000002100 */
[----:B-1----:R-:W-:-:S13]  /*0020*/  ISETP.GE.U32.AND P1, PT, R0, 0x20, PT ;  /* 0x000000200000780c */ /* 0x002fda0003f26070 */
[----:B------:R-:W-:Y:S05]  /*0030*/  @P1 BRA `(.L_x_0) ;  /* 0x0000000000b81947 */ /* 0x000fea0003800000 */
[----:B------:R-:W1:Y:S01]  /*0040*/  S2UR UR6, SR_CgaCtaId ;  /* 0x00000000000679c3 */ /* 0x000e620000008800 */
[----:B------:R-:W-:Y:S01]  /*0050*/  NOP ;  /* 0x0000000000007918 */ /* 0x000fe20000000000 */
[----:B------:R-:W-:Y:S02]  /*0060*/  UMOV UR4, 0x40 ;  /* 0x0000004000047882 */ /* 0x000fe40000000000 */
[----:B-1----:R-:W-:-:S09]  /*0070*/  ULEA UR4, UR6, UR4, 0x18 ;  /* 0x0000000406047291 */ /* 0x002fd2000f8ec0ff */
[----:B------:R-:W1:Y:S01]  /*0080*/  LDS.U8 R2, [UR4] ;  /* 0x00000004ff027984 */ /* 0x000e620008000000 */
[----:B------:R-:W-:Y:S02]  /*0090*/  UMOV UR4, 0x400 ;  /* 0x0000040000047882 */ /* 0x000fe40000000000 */
[----:B------:R-:W-:Y:S01]  /*00a0*/  ULEA UR4, UR6, UR4, 0x18 ;  /* 0x0000000406047291 */ /* 0x000fe2000f8ec0ff */
[----:B-1----:R-:W-:-:S13]  /*00b0*/  ISETP.NE.AND P0, PT, R2, RZ, PT ;  /* 0x000000ff0200720c */ /* 0x002fda0003f05270 */
[----:B------:R-:W-:Y:S05]  /*00c0*/  @P0 BRA `(.L_x_1) ;  /* 0x00000000007c0947 */ /* 0x000fea0003800000 */
[----:B------:R-:W-:-:S13]  /*00d0*/  ELECT P0, URZ, PT ;  /* 0x0000000000ff782f */ /* 0x000fda0003800000 */
[----:B------:R-:W-:Y:S05]  /*00e0*/  @!P0 BRA `(.L_x_2) ;  /* 0x0000000000848947 */ /* 0x000fea0003800000 */
[----:B------:R-:W-:Y:S01]  /*00f0*/  UMOV UR5, 0x8 ;  /* 0x0000000800057882 */ /* 0x000fe20000000000 */
[----:B------:R-:W-:Y:S02]  /*0100*/  IMAD.MOV.U32 R5, RZ, RZ, 0x1 ;  /* 0x00000001ff057424 */ /* 0x000fe400078e00ff */
[----:B------:R-:W-:Y:S02]  /*0110*/  IMAD.MOV.U32 R3, RZ, RZ, 0xff ;  /* 0x000000ffff037424 */ /* 0x000fe400078e00ff */
[----:B------:R-:W-:Y:S04]  /*0120*/  DEPBAR.LE SB1, 0x36 ;  /* 0x00009d800000791a */ /* 0x000fe80000000000 */
[----:B------:R-:W1:Y:S02]  /*0130*/  UTCATOMSWS.FIND_AND_SET.ALIGN UP0, UR5, UR5 ;  /* 0x00000005000575e3 */ /* 0x000e640008000800 */
[----:B-1----:R-:W-:-:S04]  /*0140*/  PLOP3.LUT P0, PT, PT, PT, UP0, 0x80, 0x8 ;  /* 0x000000000008781c */ /* 0x002fc80003f0f008 */
[----:B------:R-:W-:-:S04]  /*0150*/  SEL R2, RZ, 0xffffffff, !P0 ;  /* 0xffffffffff027807 */ /* 0x000fc80004000000 */
[----:B------:R-:W-:Y:S01]  /*0160*/  ISETP.NE.AND P0, PT, R2, RZ, PT ;  /* 0x000000ff0200720c */ /* 0x000fe20003f05270 */
[----:B------:R-:W-:-:S12]  /*0170*/  IMAD.U32 R2, RZ, RZ, UR5 ;  /* 0x00000005ff027e24 */ /* 0x000fd8000f8e00ff */
[----:B------:R-:W-:Y:S05]  /*0180*/  @P0 BRA `(.L_x_3) ;  /* 0x0000000000240947 */ /* 0x000fea0003800000 */
.L_x_4:
[----:B------:R-:W-:Y:S05]  /*0190*/  NANOSLEEP 0x64 ;  /* 0x000000640000795d */ /* 0x000fea0003800000 */
[----:B------:R-:W-:-:S05]  /*01a0*/  UMOV UR5, 0x8 ;  /* 0x0000000800057882 */ /* 0x000fca0000000000 */
[----:B------:R-:W-:Y:S04]  /*01b0*/  DEPBAR.LE SB1, 0x36 ;  /* 0x00009d800000791a */ /* 0x000fe80000000000 */
[----:B------:R-:W1:Y:S02]  /*01c0*/  UTCATOMSWS.FIND_AND_SET.ALIGN UP0, UR5, UR5 ;  /* 0x00000005000575e3 */ /* 0x000e640008000800 */
[----:B-1----:R-:W-:-:S04]  /*01d0*/  PLOP3.LUT P0, PT, PT, PT, UP0, 0x80, 0x8 ;  /* 0x000000000008781c */ /* 0x002fc80003f0f008 */
[----:B------:R-:W-:-:S04]  /*01e0*/  SEL R2, RZ, 0xffffffff, !P0 ;  /* 0xffffffffff027807 */ /* 0x000fc80004000000 */
[----:B------:R-:W-:Y:S01]  /*01f0*/  ISETP.NE.AND P0, PT, R2, RZ, PT ;  /* 0x000000ff0200720c */ /* 0x000fe20003f05270 */
[----:B------:R-:W-:-:S12]  /*0200*/  IMAD.U32 R2, RZ, RZ, UR5 ;  /* 0x00000005ff027e24 */ /* 0x000fd8000f8e00ff */
[----:B------:R-:W-:Y:S05]  /*0210*/  @!P0 BRA `(.L_x_4) ;  /* 0xfffffffc00dc8947 */ /* 0x000fea000383ffff */
.L_x_3:
[C---:B------:R-:W-:Y:S01]  /*0220*/  VIADD R4, R2.reuse, 0x10 ;  /* 0x0000001002047836 */ /* 0x040fe20000000000 */
[----:B------:R-:W-:Y:S01]  /*0230*/  UMOV UR5, 0x50 ;  /* 0x0000005000057882 */ /* 0x000fe20000000000 */
[----:B------:R-:W-:Y:S01]  /*0240*/  SHF.L.U32 R3, R3, R2, RZ ;  /* 0x0000000203037219 */ /* 0x000fe200000006ff */
[----:B------:R-:W-:Y:S01]  /*0250*/  ULEA UR5, UR6, UR5, 0x18 ;  /* 0x0000000506057291 */ /* 0x000fe2000f8ec0ff */
[----:B------:R-:W-:Y:S02]  /*0260*/  SHF.L.U32 R2, R2, 0x5, RZ ;  /* 0x0000000502027819 */ /* 0x000fe400000006ff */
[----:B------:R-:W-:-:S04]  /*0270*/  SHF.L.U32 R4, R5, R4, RZ ;  /* 0x0000000405047219 */ /* 0x000fc800000006ff */
[----:B------:R-:W-:-:S05]  /*0280*/  LOP3.LUT R3, R4, R3, RZ, 0xfc, !PT ;  /* 0x0000000304037212 */ /* 0x000fca00078efcff */
[----:B------:R1:W-:Y:S04]  /*0290*/  ATOMS.OR RZ, [UR5], R3 ;  /* 0x00000003ffff798c */ /* 0x0003e8000b000005 */
[----:B------:R1:W-:Y:S01]  /*02a0*/  STS [UR4], R2 ;  /* 0x00000002ff007988 */ /* 0x0003e20008000804 */
[----:B------:R-:W-:Y:S05]  /*02b0*/  BRA `(.L_x_2) ;  /* 0x0000000000107947 */ /* 0x000fea0003800000 */
.L_x_1:
[----:B------:R-:W-:-:S05]  /*02c0*/  IMAD.MOV.U32 R2, RZ, RZ, -0x1 ;  /* 0xffffffffff027424 */ /* 0x000fca00078e00ff */
[----:B------:R1:W-:Y:S02]  /*02d0*/  STS [UR4], R2 ;  /* 0x00000002ff007988 */ /* 0x0003e40008000804 */
[----:B-1----:R-:W-:-:S07]  /*02e0*/  MOV R2, 0x300 ;  /* 0x0000030000027802 */ /* 0x002fce0000000f00 */
[----:B0-----:R-:W-:Y:S05]  /*02f0*/  CALL.REL.NOINC `($__internal_1_$__cuda_sm10x_tcgen05_guardrail_trap_phase_invalid_during_alloc) ;  /* 0x0000004c00dc7944 */ /* 0x001fea0003c00000 */
.L_x_2:
[----:B------:R-:W-:Y:S05]  /*0300*/  WARPSYNC.ALL ;  /* 0x0000000000007948 */ /* 0x000fea0003800000 */
[----:B------:R-:W-:Y:S01]  /*0310*/  NOP ;  /* 0x0000000000007918 */ /* 0x000fe20000000000 */
.L_x_0:
[----:B-1----:R-:W1:Y:S01]  /*0320*/  S2R R3, SR_CTAID.X ;  /* 0x0000000000037919 */ /* 0x002e620000002500 */
[----:B------:R-:W2:Y:S01]  /*0330*/  S2UR UR25, SR_CTAID.Y ;  /* 0x00000000001979c3 */ /* 0x000ea20000002600 */
[----:B------:R-:W2:Y:S01]  /*0340*/  LDCU.64 UR4, c[0x0][0x3b0] ;  /* 0x00007600ff0477ac */ /* 0x000ea20008000a00 */
[----:B------:R-:W-:Y:S02]  /*0350*/  LOP3.LUT R2, R0, 0x3f, RZ, 0xc0, !PT ;  /* 0x0000003f00027812 */ /* 0x000fe400078ec0ff */
[----:B------:R-:W-:Y:S01]  /*0360*/  SHF.R.U32.HI R4, RZ, 0x6, R0 ;  /* 0x00000006ff047819 */ /* 0x000fe20000011600 */
[----:B------:R-:W-:Y:S01]  /*0370*/  UMOV UR24, 0x400 ;  /* 0x0000040000187882 */ /* 0x000fe20000000000 */
[----:B------:R-:W3:Y:S02]  /*0380*/  LDCU.64 UR30, c[0x0][0x358] ;  /* 0x00006b00ff1e77ac */ /* 0x000ee40008000a00 */
[----:B------:R-:W4:Y:S01]  /*0390*/  S2UR UR6, SR_CgaCtaId ;  /* 0x00000000000679c3 */ /* 0x000f220000008800 */
[----:B------:R-:W-:-:S07]  /*03a0*/  SGXT.U32 R4, R4, 0x2 ;  /* 0x000000020404781a */ /* 0x000fce0000000000 */
[----:B------:R-:W0:Y:S08]  /*03b0*/  LDC R5, c[0x0][0x3b8] ;  /* 0x0000ee00ff057b82 */ /* 0x000e300000000800 */
[----:B------:R-:W3:Y:S01]  /*03c0*/  LDC.64 R10, c[0x0][0x380] ;  /* 0x0000e000ff0a7b82 */ /* 0x000ee20000000a00 */
[----:B--2---:R-:W-:-:S04]  /*03d0*/  UIMAD UR4, UR25, UR4, URZ ;  /* 0x00000004190472a4 */ /* 0x004fc8000f8e02ff */
[----:B------:R-:W-:Y:S01]  /*03e0*/  USHF.L.U32 UR7, UR4, 0x1, URZ ;  /* 0x0000000104077899 */ /* 0x000fe200080006ff */
[----:B-1----:R-:W-:Y:S01]  /*03f0*/  IMAD R2, R3, 0x40, R2 ;  /* 0x0000004003027824 */ /* 0x002fe200078e0202 */
[----:B----4-:R-:W-:Y:S01]  /*0400*/  ULEA UR24, UR6, UR24, 0x18 ;  /* 0x0000001806187291 */ /* 0x010fe2000f8ec0ff */
[----:B------:R-:W-:Y:S02]  /*0410*/  BAR.SYNC.DEFER_BLOCKING 0x0 ;  /* 0x0000000000007b1d */ /* 0x000fe40000010000 */
[----:B------:R-:W-:Y:S01]  /*0420*/  IMAD R3, R2, UR5, RZ ;  /* 0x0000000502037c24 */ /* 0x000fe2000f8e02ff */
[----:B------:R-:W-:-:S03]  /*0430*/  UIMAD.WIDE UR4, UR4, 0x2, URZ ;  /* 0x00000002040478a5 */ /* 0x000fc6000f8e02ff */
[C---:B------:R-:W-:Y:S02]  /*0440*/  IMAD.SHL.U32 R7, R3.reuse, 0x2, RZ ;  /* 0x0000000203077824 */ /* 0x040fe400078e00ff */
[----:B------:R-:W1:Y:S01]  /*0450*/  LDC.64 R60, c[0x0][0x3c0] ;  /* 0x0000f000ff3c7b82 */ /* 0x000e620000000a00 */
[----:B0-----:R-:W-:Y:S02]  /*0460*/  IMAD R9, R4, R5, RZ ;  /* 0x0000000504097224 */ /* 0x001fe400078e02ff */
[----:B------:R-:W-:-:S03]  /*0470*/  IMAD.HI R6, R3, 0x2, RZ ;  /* 0x0000000203067827 */ /* 0x000fc600078e02ff */
[----:B------:R-:W0:Y:S01]  /*0480*/  LDCU UR4, c[0x0][0x3c8] ;  /* 0x00007900ff0477ac */ /* 0x000e220008000800 */
[----:B---3--:R-:W-:Y:S01]  /*0490*/  IADD3 R8, P0, P2, R7, UR7, R10 ;  /* 0x0000000707087c10 */ /* 0x008fe2000fa1e00a */
[C---:B------:R-:W-:Y:S01]  /*04a0*/  IMAD R7, R5.reuse, 0x4, R9 ;  /* 0x0000000405077824 */ /* 0x040fe200078e0209 */
[----:B------:R-:W2:Y:S02]  /*04b0*/  LDC.64 R50, c[0x0][0x388] ;  /* 0x0000e200ff327b82 */ /* 0x000ea40000000a00 */
[----:B------:R-:W-:Y:S01]  /*04c0*/  IADD3.X R6, PT, PT, R6, UR5, R11, P0, P2 ;  /* 0x0000000506067c10 */ /* 0x000fe200087e440b */
[----:B------:R-:W-:Y:S01]  /*04d0*/  IMAD R3, R5, 0x4, R7 ;  /* 0x0000000405037824 */ /* 0x000fe200078e0207 */
[C---:B------:R-:W-:Y:S01]  /*04e0*/  LEA R10, P0, R9.reuse, R8, 0x1 ;  /* 0x00000008090a7211 */ /* 0x040fe200078008ff */
[----:B------:R-:W3:Y:S03]  /*04f0*/  LDS R39, [UR24] ;  /* 0x00000018ff277984 */ /* 0x000ee60008000800 */
[----:B------:R-:W-:-:S02]  /*0500*/  LEA.HI.X.SX32 R11, R9, R6, 0x1, P0 ;  /* 0x00000006090b7211 */ /* 0x000fc400000f0eff */
[----:B------:R-:W-:Y:S01]  /*0510*/  LEA R9, R5, R3, 0x2 ;  /* 0x0000000305097211 */ /* 0x000fe200078e10ff */
[----:B------:R-:W-:Y:S01]  /*0520*/  BAR.SYNC.DEFER_BLOCKING 0x0 ;  /* 0x0000000000007b1d */ /* 0x000fe20000010000 */
[-C--:B------:R-:W-:Y:S02]  /*0530*/  LEA R12, P0, R7, R8.reuse, 0x1 ;  /* 0x00000008070c7211 */ /* 0x080fe400078008ff */
[----:B------:R-:W-:Y:S01]  /*0540*/  LEA R14, P2, R3, R8, 0x1 ;  /* 0x00000008030e7211 */ /* 0x000fe200078408ff */
[----:B------:R-:W-:Y:S01]  /*0550*/  IMAD R19, R5, 0x4, R9 ;  /* 0x0000000405137824 */ /* 0x000fe200078e0209 */
[-C--:B------:R-:W-:Y:S02]  /*0560*/  LEA.HI.X.SX32 R13, R7, R6.reuse, 0x1, P0 ;  /* 0x00000006070d7211 */ /* 0x080fe400000f0eff */
[----:B------:R-:W-:Y:S01]  /*0570*/  LEA.HI.X.SX32 R15, R3, R6, 0x1, P2 ;  /* 0x00000006030f7211 */ /* 0x000fe200010f0eff */
[----:B------:R-:W-:Y:S01]  /*0580*/  IMAD R21, R5, 0x4, R19 ;  /* 0x0000000405157824 */ /* 0x000fe200078e0213 */
[----:B------:R-:W-:-:S03]  /*0590*/  LEA R16, P0, R9, R8, 0x1 ;  /* 0x0000000809107211 */ /* 0x000fc600078008ff */
[----:B------:R-:W-:Y:S01]  /*05a0*/  IMAD R23, R5, 0x4, R21 ;  /* 0x0000000405177824 */ /* 0x000fe200078e0215 */
[----:B------:R-:W-:Y:S02]  /*05b0*/  LEA.HI.X.SX32 R17, R9, R6, 0x1, P0 ;  /* 0x0000000609117211 */ /* 0x000fe400000f0eff */
[----:B------:R-:W-:Y:S01]  /*05c0*/  LEA R18, P0, R19, R8, 0x1 ;  /* 0x0000000813127211 */ /* 0x000fe200078008ff */
[----:B------:R-:W-:-:S03]  /*05d0*/  IMAD R25, R5, 0x4, R23 ;  /* 0x0000000405197824 */ /* 0x000fc600078e0217 */
[----:B------:R-:W-:Y:S02]  /*05e0*/  LEA.HI.X.SX32 R19, R19, R6, 0x1, P0 ;  /* 0x0000000613137211 */ /* 0x000fe400000f0eff */
[C---:B------:R-:W-:Y:S01]  /*05f0*/  LEA R20, P0, R21.reuse, R8, 0x1 ;  /* 0x0000000815147211 */ /* 0x040fe200078008ff */
[----:B------:R4:W5:Y:S03]  /*0600*/  LDG.E.U16 R7, desc[UR30][R12.64] ;  /* 0x0000001e0c077981 */ /* 0x000966000c1e1500 */
[----:B------:R-:W-:Y:S02]  /*0610*/  LEA.HI.X.SX32 R21, R21, R6, 0x1, P0 ;  /* 0x0000000615157211 */ /* 0x000fe400000f0eff */
[-C--:B------:R-:W-:Y:S01]  /*0620*/  LEA R24, P0, R25, R8.reuse, 0x1 ;  /* 0x0000000819187211 */ /* 0x080fe200078008ff */
[----:B------:R0:W5:Y:S04]  /*0630*/  LDG.E.U16 R9, desc[UR30][R16.64] ;  /* 0x0000001e10097981 */ /* 0x000168000c1e1500 */
[----:B------:R1:W5:Y:S01]  /*0640*/  LDG.E.U16 R4, desc[UR30][R14.64] ;  /* 0x0000001e0e047981 */ /* 0x000362000c1e1500 */
[----:B----4-:R-:W-:Y:S01]  /*0650*/  IMAD R13, R5, 0x4, R25 ;  /* 0x00000004050d7824 */ /* 0x010fe200078e0219 */
[----:B------:R-:W-:-:S02]  /*0660*/  LEA R22, P2, R23, R8, 0x1 ;  /* 0x0000000817167211 */ /* 0x000fc400078408ff */
[----:B------:R-:W5:Y:S02]  /*0670*/  LDG.E.U16 R3, desc[UR30][R10.64] ;  /* 0x0000001e0a037981 */ /* 0x000f64000c1e1500 */
[----:B0-----:R-:W-:Y:S02]  /*0680*/  LEA R17, R5, R13, 0x2 ;  /* 0x0000000d05117211 */ /* 0x001fe400078e10ff */
[----:B------:R-:W-:Y:S02]  /*0690*/  LEA.HI.X.SX32 R25, R25, R6, 0x1, P0 ;  /* 0x0000000619197211 */ /* 0x000fe400000f0eff */
[----:B-1----:R-:W-:Y:S01]  /*06a0*/  LEA R14, P0, R13, R8, 0x1 ;  /* 0x000000080d0e7211 */ /* 0x002fe200078008ff */
[----:B------:R-:W-:Y:S01]  /*06b0*/  IMAD R27, R5, 0x4, R17 ;  /* 0x00000004051b7824 */ /* 0x000fe200078e0211 */
[-C--:B------:R-:W-:Y:S01]  /*06c0*/  LEA.HI.X.SX32 R23, R23, R6.reuse, 0x1, P2 ;  /* 0x0000000617177211 */ /* 0x080fe200010f0eff */
[----:B------:R0:W5:Y:S01]  /*06d0*/  LDG.E.U16 R11, desc[UR30][R20.64] ;  /* 0x0000001e140b7981 */ /* 0x000162000c1e1500 */
[----:B------:R-:W-:Y:S01]  /*06e0*/  LEA.HI.X.SX32 R15, R13, R6, 0x1, P0 ;  /* 0x000000060d0f7211 */ /* 0x000fe200000f0eff */
[----:B------:R-:W-:Y:S01]  /*06f0*/  IMAD R29, R5, 0x4, R27 ;  /* 0x00000004051d7824 */ /* 0x000fe200078e021b */
[C---:B------:R-:W-:Y:S01]  /*0700*/  LEA R16, P0, R17.reuse, R8, 0x1 ;  /* 0x0000000811107211 */ /* 0x040fe200078008ff */
[----:B------:R1:W5:Y:S03]  /*0710*/  LDG.E.U16 R12, desc[UR30][R22.64] ;  /* 0x0000001e160c7981 */ /* 0x000366000c1e1500 */
[----:B------:R-:W-:Y:S01]  /*0720*/  LEA.HI.X.SX32 R17, R17, R6, 0x1, P0 ;  /* 0x0000000611117211 */ /* 0x000fe200000f0eff */
[----:B------:R4:W5:Y:S01]  /*0730*/  LDG.E.U16 R10, desc[UR30][R18.64] ;  /* 0x0000001e120a7981 */ /* 0x000962000c1e1500 */
[----:B0-----:R-:W-:-:S03]  /*0740*/  LEA R20, P0, R29, R8, 0x1 ;  /* 0x000000081d147211 */ /* 0x001fc600078008ff */
[----:B------:R0:W5:Y:S01]  /*0750*/  LDG.E.U16 R13, desc[UR30][R24.64] ;  /* 0x0000001e180d7981 */ /* 0x000162000c1e1500 */
[----:B-1----:R-:W-:Y:S01]  /*0760*/  IMAD R23, R5, 0x4, R29 ;  /* 0x0000000405177824 */ /* 0x002fe200078e021d */
[----:B------:R-:W-:Y:S02]  /*0770*/  LEA.HI.X.SX32 R21, R29, R6, 0x1, P0 ;  /* 0x000000061d157211 */ /* 0x000fe400000f0eff */
[----:B------:R1:W5:Y:S01]  /*0780*/  LDG.E.U16 R14, desc[UR30][R14.64] ;  /* 0x0000001e0e0e7981 */ /* 0x000362000c1e1500 */
[----:B----4-:R-:W-:-:S03]  /*0790*/  LEA R18, P2, R27, R8, 0x1 ;  /* 0x000000081b127211 */ /* 0x010fc600078408ff */
[----:B------:R4:W5:Y:S01]  /*07a0*/  LDG.E.U16 R28, desc[UR30][R16.64] ;  /* 0x0000001e101c7981 */ /* 0x000962000c1e1500 */
[----:B0-----:R-:W-:Y:S01]  /*07b0*/  IMAD R25, R5, 0x4, R23 ;  /* 0x0000000405197824 */ /* 0x001fe200078e0217 */
[----:B------:R-:W-:Y:S02]  /*07c0*/  LEA.HI.X.SX32 R19, R27, R6, 0x1, P2 ;  /* 0x000000061b137211 */ /* 0x000fe400010f0eff */
[----:B------:R-:W5:Y:S01]  /*07d0*/  LDG.E.U16 R32, desc[UR30][R20.64] ;  /* 0x0000001e14207981 */ /* 0x000f62000c1e1500 */
[----:B------:R-:W-:Y:S01]  /*07e0*/  LEA R22, P0, R23, R8, 0x1 ;  /* 0x0000000817167211 */ /* 0x000fe200078008ff */
[----:B------:R-:W-:Y:S02]  /*07f0*/  IMAD R27, R5, 0x4, R25 ;  /* 0x00000004051b7824 */ /* 0x000fe400078e0219 */
[----:B------:R0:W5:Y:S01]  /*0800*/  LDG.E.U16 R30, desc[UR30][R18.64] ;  /* 0x0000001e121e7981 */ /* 0x000162000c1e1500 */
[----:B------:R-:W-:Y:S02]  /*0810*/  LEA.HI.X.SX32 R23, R23, R6, 0x1, P0 ;  /* 0x0000000617177211 */ /* 0x000fe400000f0eff */
[----:B------:R-:W-:-:S02]  /*0820*/  LEA R24, P0, R25, R8, 0x1 ;  /* 0x0000000819187211 */ /* 0x000fc400078008ff */
[----:B-1----:R-:W-:Y:S01]  /*0830*/  LEA R15, R5, R27, 0x2 ;  /* 0x0000001b050f7211 */ /* 0x002fe200078e10ff */
[----:B------:R-:W5:Y:S01]  /*0840*/  LDG.E.U16 R33, desc[UR30][R22.64] ;  /* 0x0000001e16217981 */ /* 0x000f62000c1e1500 */
[----:B------:R-:W-:Y:S02]  /*0850*/  LEA.HI.X.SX32 R25, R25, R6, 0x1, P0 ;  /* 0x0000000619197211 */ /* 0x000fe400000f0eff */
[-C--:B----4-:R-:W-:Y:S01]  /*0860*/  LEA R16, P0, R15, R8.reuse, 0x1 ;  /* 0x000000080f107211 */ /* 0x090fe200078008ff */
[----:B0-----:R-:W-:Y:S01]  /*0870*/  IMAD R19, R5, 0x4, R15 ;  /* 0x0000000405137824 */ /* 0x001fe200078e020f */
[----:B------:R-:W-:Y:S01]  /*0880*/  LEA R26, P2, R27, R8, 0x1 ;  /* 0x000000081b1a7211 */ /* 0x000fe200078408ff */
[----:B------:R0:W5:Y:S01]  /*0890*/  LDG.E.U16 R34, desc[UR30][R24.64] ;  /* 0x0000001e18227981 */ /* 0x000162000c1e1500 */
[----:B------:R-:W-:Y:S01]  /*08a0*/  LEA.HI.X.SX32 R17, R15, R6, 0x1, P0 ;  /* 0x000000060f117211 */ /* 0x000fe200000f0eff */
[----:B------:R-:W-:Y:S01]  /*08b0*/  IMAD R15, R5, 0x4, R19 ;  /* 0x00000004050f7824 */ /* 0x000fe200078e0213 */
[----:B------:R-:W-:-:S03]  /*08c0*/  LEA R18, P0, R19, R8, 0x1 ;  /* 0x0000000813127211 */ /* 0x000fc600078008ff */
[----:B------:R-:W-:Y:S01]  /*08d0*/  IMAD R29, R5, 0x4, R15 ;  /* 0x00000004051d7824 */ /* 0x000fe200078e020f */
[----:B------:R-:W-:Y:S01]  /*08e0*/  LEA.HI.X.SX32 R19, R19, R6, 0x1, P0 ;  /* 0x0000000613137211 */ /* 0x000fe200000f0eff */
[----:B------:R1:W5:Y:S01]  /*08f0*/  LDG.E.U16 R36, desc[UR30][R16.64] ;  /* 0x0000001e10247981 */ /* 0x000362000c1e1500 */
[----:B------:R-:W-:Y:S01]  /*0900*/  LEA R20, P0, R15, R8, 0x1 ;  /* 0x000000080f147211 */ /* 0x000fe200078008ff */
[----:B------:R-:W-:Y:S01]  /*0910*/  IMAD R31, R5, 0x4, R29 ;  /* 0x00000004051f7824 */ /* 0x000fe200078e021d */
[-C--:B------:R-:W-:Y:S01]  /*0920*/  LEA.HI.X.SX32 R27, R27, R6.reuse, 0x1, P2 ;  /* 0x000000061b1b7211 */ /* 0x080fe200010f0eff */
[----:B------:R-:W5:Y:S01]  /*0930*/  LDG.E.U16 R37, desc[UR30][R18.64] ;  /* 0x0000001e12257981 */ /* 0x000f62000c1e1500 */
[----:B------:R-:W-:Y:S01]  /*0940*/  LEA.HI.X.SX32 R21, R15, R6, 0x1, P0 ;  /* 0x000000060f157211 */ /* 0x000fe200000f0eff */
[----:B------:R-:W-:Y:S01]  /*0950*/  IMAD R15, R5, 0x4, R31 ;  /* 0x00000004050f7824 */ /* 0x000fe200078e021f */
[C---:B0-----:R-:W-:Y:S01]  /*0960*/  LEA R24, P0, R31.reuse, R8, 0x1 ;  /* 0x000000081f187211 */ /* 0x041fe200078008ff */
[----:B------:R0:W5:Y:S03]  /*0970*/  LDG.E.U16 R35, desc[UR30][R26.64] ;  /* 0x0000001e1a237981 */ /* 0x000166000c1e1500 */
[----:B------:R-:W-:Y:S01]  /*0980*/  LEA.HI.X.SX32 R25, R31, R6, 0x1, P0 ;  /* 0x000000061f197211 */ /* 0x000fe200000f0eff */
[----:B------:R4:W5:Y:S01]  /*0990*/  LDG.E.U16 R38, desc[UR30][R20.64] ;  /* 0x0000001e14267981 */ /* 0x000962000c1e1500 */
[----:B-1----:R-:W-:-:S02]  /*09a0*/  LEA R16, P0, R15, R8, 0x1 ;  /* 0x000000080f107211 */ /* 0x002fc400078008ff */
[----:B------:R-:W-:Y:S01]  /*09b0*/  LEA R22, P2, R29, R8, 0x1 ;  /* 0x000000081d167211 */ /* 0x000fe200078408ff */
[----:B------:R1:W5:Y:S01]  /*09c0*/  LDG.E.U16 R40, desc[UR30][R24.64] ;  /* 0x0000001e18287981 */ /* 0x000362000c1e1500 */
[----:B0-----:R-:W-:Y:S02]  /*09d0*/  LEA R27, R5, R15, 0x2 ;  /* 0x0000000f051b7211 */ /* 0x001fe400078e10ff */
[----:B------:R-:W-:-:S03]  /*09e0*/  LEA.HI.X.SX32 R17, R15, R6, 0x1, P0 ;  /* 0x000000060f117211 */ /* 0x000fc600000f0eff */
[----:B------:R-:W-:Y:S01]  /*09f0*/  IMAD R15, R5, 0x4, R27 ;  /* 0x00000004050f7824 */ /* 0x000fe200078e021b */
[----:B------:R-:W-:Y:S01]  /*0a00*/  LEA.HI.X.SX32 R23, R29, R6, 0x1, P2 ;  /* 0x000000061d177211 */ /* 0x000fe200010f0eff */
[----:B------:R-:W5:Y:S01]  /*0a10*/  LDG.E.U16 R41, desc[UR30][R16.64] ;  /* 0x0000001e10297981 */ /* 0x000f62000c1e1500 */
[-C--:B------:R-:W-:Y:S01]  /*0a20*/  LEA R18, P0, R27, R8.reuse, 0x1 ;  /* 0x000000081b127211 */ /* 0x080fe200078008ff */
[----:B------:R-:W-:Y:S01]  /*0a30*/  IMAD R29, R5, 0x4, R15 ;  /* 0x00000004051d7824 */ /* 0x000fe200078e020f */
[----:B------:R-:W-:Y:S01]  /*0a40*/  LEA R26, P2, R15, R8, 0x1 ;  /* 0x000000080f1a7211 */ /* 0x000fe200078408ff */
[----:B------:R0:W5:Y:S01]  /*0a50*/  LDG.E.U16 R31, desc[UR30][R22.64] ;  /* 0x0000001e161f7981 */ /* 0x000162000c1e1500 */
[-C--:B------:R-:W-:Y:S02]  /*0a60*/  LEA.HI.X.SX32 R19, R27, R6.reuse, 0x1, P0 ;  /* 0x000000061b137211 */ /* 0x080fe400000f0eff */
[----:B------:R-:W-:Y:S01]  /*0a70*/  LEA.HI.X.SX32 R27, R15, R6, 0x1, P2 ;  /* 0x000000060f1b7211 */ /* 0x000fe200010f0eff */
[----:B------:R-:W-:Y:S01]  /*0a80*/  IMAD R15, R5, 0x4, R29 ;  /* 0x00000004050f7824 */ /* 0x000fe200078e021d */
[C---:B----4-:R-:W-:Y:S01]  /*0a90*/  LEA R20, P0, R29.reuse, R8, 0x1 ;  /* 0x000000081d147211 */ /* 0x050fe200078008ff */
[----:B------:R4:W5:Y:S03]  /*0aa0*/  LDG.E.U16 R42, desc[UR30][R18.64] ;  /* 0x0000001e122a7981 */ /* 0x000966000c1e1500 */
[----:B------:R-:W-:Y:S01]  /*0ab0*/  LEA.HI.X.SX32 R21, R29, R6, 0x1, P0 ;  /* 0x000000061d157211 */ /* 0x000fe200000f0eff */
[----:B-1----:R-:W-:Y:S01]  /*0ac0*/  IMAD R25, R5, 0x4, R15 ;  /* 0x0000000405197824 */ /* 0x002fe200078e020f */
[C---:B0-----:R-:W-:Y:S01]  /*0ad0*/  LEA R22, P0, R15.reuse, R8, 0x1 ;  /* 0x000000080f167211 */ /* 0x041fe200078008ff */
[----:B------:R0:W5:Y:S03]  /*0ae0*/  LDG.E.U16 R43, desc[UR30][R26.64] ;  /* 0x0000001e1a2b7981 */ /* 0x000166000c1e1500 */
[----:B------:R-:W-:Y:S01]  /*0af0*/  LEA.HI.X.SX32 R23, R15, R6, 0x1, P0 ;  /* 0x000000060f177211 */ /* 0x000fe200000f0eff */
[----:B------:R-:W-:Y:S01]  /*0b00*/  IMAD R15, R5, 0x4, R25 ;  /* 0x00000004050f7824 */ /* 0x000fe200078e0219 */
[-C--:B------:R-:W-:Y:S01]  /*0b10*/  LEA R16, P0, R25, R8.reuse, 0x1 ;  /* 0x0000000819107211 */ /* 0x080fe200078008ff */
[----:B------:R1:W5:Y:S03]  /*0b20*/  LDG.E.U16 R44, desc[UR30][R20.64] ;  /* 0x0000001e142c7981 */ /* 0x000366000c1e1500 */
[----:B------:R-:W-:Y:S01]  /*0b30*/  LEA R24, P2, R15, R8, 0x1 ;  /* 0x000000080f187211 */ /* 0x000fe200078408ff */
[----:B------:R0:W5:Y:S01]  /*0b40*/  LDG.E.U16 R45, desc[UR30][R22.64] ;  /* 0x0000001e162d7981 */ /* 0x000162000c1e1500 */
[----:B------:R-:W-:-:S02]  /*0b50*/  LEA R29, R5, R15, 0x2 ;  /* 0x0000000f051d7211 */ /* 0x000fc400078e10ff */
[-C--:B------:R-:W-:Y:S02]  /*0b60*/  LEA.HI.X.SX32 R17, R25, R6.reuse, 0x1, P0 ;  /* 0x0000000619117211 */ /* 0x080fe400000f0eff */
[----:B------:R-:W-:Y:S01]  /*0b70*/  LEA.HI.X.SX32 R25, R15, R6, 0x1, P2 ;  /* 0x000000060f197211 */ /* 0x000fe200010f0eff */
[----:B------:R-:W-:Y:S01]  /*0b80*/  IMAD R15, R5, 0x4, R29 ;  /* 0x00000004050f7824 */ /* 0x000fe200078e021d */
[----:B----4-:R-:W-:Y:S01]  /*0b90*/  LEA R18, P0, R29, R8, 0x1 ;  /* 0x000000081d127211 */ /* 0x010fe200078008ff */
[----:B------:R4:W5:Y:S02]  /*0ba0*/  LDG.E.U16 R46, desc[UR30][R16.64] ;  /* 0x0000001e102e7981 */ /* 0x000964000c1e1500 */
[----:B0-----:R-:W-:Y:S01]  /*0bb0*/  IMAD R27, R5, 0x4, R15 ;  /* 0x00000004051b7824 */ /* 0x001fe200078e020f */
[----:B------:R-:W-:Y:S01]  /*0bc0*/  LEA.HI.X.SX32 R19, R29, R6, 0x1, P0 ;  /* 0x000000061d137211 */ /* 0x000fe200000f0eff */
[----:B------:R-:W-:Y:S01]  /*0bd0*/  IMAD R60, R60, UR25, RZ ;  /* 0x000000193c3c7c24 */ /* 0x000fe2000f8e02ff */
[----:B-1----:R-:W-:Y:S01]  /*0be0*/  LEA R20, P0, R15, R8, 0x1 ;  /* 0x000000080f147211 */ /* 0x002fe200078008ff */
[----:B------:R-:W-:Y:S01]  /*0bf0*/  IMAD R29, R5, 0x4, R27 ;  /* 0x00000004051d7824 */ /* 0x000fe200078e021b */
[----:B------:R-:W-:Y:S01]  /*0c00*/  LOP3.LUT R48, R0, 0xc0, RZ, 0xc0, !PT ;  /* 0x000000c000307812 */ /* 0x000fe200078ec0ff */
[----:B------:R0:W5:Y:S01]  /*0c10*/  LDG.E.U16 R18, desc[UR30][R18.64] ;  /* 0x0000001e12127981 */ /* 0x000162000c1e1500 */
[----:B------:R-:W-:Y:S01]  /*0c20*/  LEA.HI.X.SX32 R21, R15, R6, 0x1, P0 ;  /* 0x000000060f157211 */ /* 0x000fe200000f0eff */
[----:B------:R-:W-:Y:S01]  /*0c30*/  IMAD R5, R5, 0x4, R29 ;  /* 0x0000000405057824 */ /* 0x000fe200078e021d */
[-C--:B------:R-:W-:Y:S01]  /*0c40*/  LEA R22, P0, R27, R8.reuse, 0x1 ;  /* 0x000000081b167211 */ /* 0x080fe200078008ff */
[----:B------:R-:W5:Y:S01]  /*0c50*/  LDG.E.U16 R24, desc[UR30][R24.64] ;  /* 0x0000001e18187981 */ /* 0x000f62000c1e1500 */
[----:B------:R-:W-:-:S02]  /*0c60*/  LEA R26, P2, R29, R8, 0x1 ;  /* 0x000000081d1a7211 */ /* 0x000fc400078408ff */
[----:B------:R-:W-:Y:S01]  /*0c70*/  LEA.HI.X.SX32 R23, R27, R6, 0x1, P0 ;  /* 0x000000061b177211 */ /* 0x000fe200000f0eff */
[----:B------:R-:W5:Y:S01]  /*0c80*/  LDG.E.U16 R20, desc[UR30][R20.64] ;  /* 0x0000001e14147981 */ /* 0x000f62000c1e1500 */
[----:B----4-:R-:W-:Y:S02]  /*0c90*/  LEA R16, P0, R5, R8, 0x1 ;  /* 0x0000000805107211 */ /* 0x010fe400078008ff */
[-C--:B------:R-:W-:Y:S01]  /*0ca0*/  LEA.HI.X.SX32 R27, R29, R6.reuse, 0x1, P2 ;  /* 0x000000061d1b7211 */ /* 0x080fe200010f0eff */
[----:B------:R-:W5:Y:S01]  /*0cb0*/  LDG.E.U16 R22, desc[UR30][R22.64] ;  /* 0x0000001e16167981 */ /* 0x000f62000c1e1500 */
[----:B------:R-:W-:Y:S02]  /*0cc0*/  LEA.HI.X.SX32 R17, R5, R6, 0x1, P0 ;  /* 0x0000000605117211 */ /* 0x000fe400000f0eff */
[----:B------:R-:W-:Y:S01]  /*0cd0*/  SHF.R.U32.HI R6, RZ, 0x5, R0 ;  /* 0x00000005ff067819 */ /* 0x000fe20000011600 */
[----:B------:R-:W5:Y:S01]  /*0ce0*/  LDG.E.U16 R26, desc[UR30][R26.64] ;  /* 0x0000001e1a1a7981 */ /* 0x000f62000c1e1500 */
[----:B------:R-:W-:-:S02]  /*0cf0*/  LOP3.LUT R5, R0, 0x7f, RZ, 0xc0, !PT ;  /* 0x0000007f00057812 */ /* 0x000fc400078ec0ff */
[----:B------:R-:W-:Y:S01]  /*0d00*/  R2UR UR15, R6 ;  /* 0x00000000060f72ca */ /* 0x000fe200000e0000 */
[----:B------:R1:W5:Y:S02]  /*0d10*/  LDG.E.U16 R16, desc[UR30][R16.64] ;  /* 0x0000001e10107981 */ /* 0x000364000c1e1500 */
[----:B------:R-:W-:Y:S01]  /*0d20*/  IMAD R6, R5, UR4, RZ ;  /* 0x0000000405067c24 */ /* 0x000fe2000f8e02ff */
[----:B0-----:R-:W-:Y:S02]  /*0d30*/  LOP3.LUT R19, R0, 0xff, RZ, 0xc0, !PT ;  /* 0x000000ff00137812 */ /* 0x001fe400078ec0ff */
[----:B------:R-:W-:Y:S01]  /*0d40*/  SHF.L.U32 R5, R60, 0x1, RZ ;  /* 0x000000013c057819 */ /* 0x000fe200000006ff */
[C---:B------:R-:W-:Y:S01]  /*0d50*/  IMAD.SHL.U32 R8, R6.reuse, 0x2, RZ ;  /* 0x0000000206087824 */ /* 0x040fe200078e00ff */
[----:B------:R-:W-:Y:S01]  /*0d60*/  SHF.R.U32.HI R48, RZ, 0x2, R48 ;  /* 0x00000002ff307819 */ /* 0x000fe20000011630 */
[----:B------:R-:W-:Y:S02]  /*0d70*/  IMAD.SHL.U32 R15, R19, 0x2, RZ ;  /* 0x00000002130f7824 */ /* 0x000fe400078e00ff */
[----:B------:R-:W-:Y:S01]  /*0d80*/  IMAD.HI R6, R6, 0x2, RZ ;  /* 0x0000000206067827 */ /* 0x000fe200078e02ff */
[----:B--2---:R-:W-:-:S03]  /*0d90*/  IADD3 R63, P0, P2, R8, R50, R5 ;  /* 0x00000032083f7210 */ /* 0x004fc60007a1e005 */
[----:B------:R-:W-:Y:S01]  /*0da0*/  IMAD.HI R60, R60, 0x2, RZ ;  /* 0x000000023c3c7827 */ /* 0x000fe200078e02ff */
[----:B---3--:R-:W-:Y:S02]  /*0db0*/  R2UR UR29, R39 ;  /* 0x00000000271d72ca */ /* 0x008fe400000e0000 */
[----:B------:R-:W-:Y:S02]  /*0dc0*/  LOP3.LUT R15, R15, R48, RZ, 0x3c, !PT ;  /* 0x000000300f0f7212 */ /* 0x000fe400078e3cff */
[----:B-1----:R-:W-:Y:S01]  /*0dd0*/  IADD3.X R17, PT, PT, R6, R51, R60, P0, P2 ;  /* 0x0000003306117210 */ /* 0x002fe200007e443c */
[----:B------:R-:W-:Y:S10]  /*0de0*/  @P1 BRA `(.L_x_5) ;  /* 0x0000000000181947 */ /* 0x000ff40003800000 */
[----:B------:R-:W-:Y:S01]  /*0df0*/  ELECT P0, URZ, PT ;  /* 0x0000000000ff782f */ /* 0x000fe20003800000 */
[----:B------:R-:W-:Y:S01]  /*0e00*/  IMAD.MOV.U32 R5, RZ, RZ, 0x1 ;  /* 0x00000001ff057424 */ /* 0x000fe200078e00ff */
[----:B------:R-:W-:Y:S01]  /*0e10*/  UMOV UR4, 0x40 ;  /* 0x0000004000047882 */ /* 0x000fe20000000000 */
[----:B------:R-:W-:Y:S01]  /*0e20*/  UVIRTCOUNT.DEALLOC.SMPOOL 0x80 ;  /* 0x000000800000784c */ /* 0x000fe20000000000 */
[----:B------:R-:W-:-:S09]  /*0e30*/  ULEA UR4, UR6, UR4, 0x18 ;  /* 0x0000000406047291 */ /* 0x000fd2000f8ec0ff */
[----:B------:R0:W-:Y:S03]  /*0e40*/  @P0 STS.U8 [UR4], R5 ;  /* 0x00000005ff000988 */ /* 0x0001e60008000004 */
.L_x_5:
[----:B------:R-:W-:Y:S01]  /*0e50*/  USHF.L.U32 UR26, UR15, 0x15, URZ ;  /* 0x000000150f1a7899 */ /* 0x000fe200080006ff */
[----:B-----5:R1:W-:Y:S01]  /*0e60*/  STS.U16 [R15+UR24], R3 ;  /* 0x000000030f007988 */ /* 0x0203e20008000418 */
[----:B------:R-:W-:Y:S01]  /*0e70*/  ULOP3.LUT UR13, UR15, 0x4, URZ, 0xc0, !UPT ;  /* 0x000000040f0d7892 */ /* 0x000fe2000f8ec0ff */
[----:B------:R-:W-:Y:S01]  /*0e80*/  LOP3.LUT P2, RZ, R0, 0xff, RZ, 0xc0, !PT ;  /* 0x000000ff00ff7812 */ /* 0x000fe2000784c0ff */
[----:B------:R-:W-:Y:S01]  /*0e90*/  ULOP3.LUT UR26, UR26, 0x600000, URZ, 0xc0, !UPT ;  /* 0x006000001a1a7892 */ /* 0x000fe2000f8ec0ff */
[----:B------:R2:W-:Y:S01]  /*0ea0*/  STS.U16 [R15+UR24+0x400], R4 ;  /* 0x000400040f007988 */ /* 0x0005e20008000418 */
[----:B------:R-:W-:Y:S01]  /*0eb0*/  UMOV UR6, 0x1 ;  /* 0x0000000100067882 */ /* 0x000fe20000000000 */
[----:B------:R-:W3:Y:S01]  /*0ec0*/  LDCU UR27, c[0x0][0x3f0] ;  /* 0x00007e00ff1b77ac */ /* 0x000ee20008000800 */
[----:B0-----:R-:W-:Y:S01]  /*0ed0*/  PRMT R5, RZ, 0x7610, R5 ;  /* 0x00007610ff057816 */ /* 0x001fe20000000005 */
[----:B------:R-:W-:Y:S01]  /*0ee0*/  STS.U16 [R15+UR24+0x800], R10 ;  /* 0x0008000a0f007988 */ /* 0x000fe20008000418 */
[----:B------:R-:W-:Y:S01]  /*0ef0*/  UIADD3 UR22, UPT, UPT, UR29, UR26, URZ ;  /* 0x0000001a1d167290 */ /* 0x000fe2000fffe0ff */
[----:B-1----:R-:W-:-:S02]  /*0f00*/  LOP3.LUT R3, R15, 0x40, RZ, 0x3c, !PT ;  /* 0x000000400f037812 */ /* 0x002fc400078e3cff */
[----:B------:R0:W-:Y:S01]  /*0f10*/  STS.U16 [R15+UR24+0xc00], R12 ;  /* 0x000c000c0f007988 */ /* 0x0001e20008000418 */
[----:B------:R-:W-:Y:S01]  /*0f20*/  UIADD3 UR23, UPT, UPT, UR24, 0x7000, URZ ;  /* 0x0000700018177890 */ /* 0x000fe2000fffe0ff */
[----:B--2---:R-:W-:Y:S01]  /*0f30*/  SHF.R.U32.HI R4, RZ, 0x7, R0 ;  /* 0x00000007ff047819 */ /* 0x004fe20000011600 */
[----:B------:R-:W-:Y:S01]  /*0f40*/  ULEA UR22, UR13, UR22, 0x4 ;  /* 0x000000160d167291 */ /* 0x000fe2000f8e20ff */
[----:B------:R1:W-:Y:S01]  /*0f50*/  STS.U16 [R15+UR24+0x1000], R14 ;  /* 0x0010000e0f007988 */ /* 0x0003e20008000418 */
[----:B------:R-:W-:Y:S01]  /*0f60*/  VOTEU.ALL UP1, P2 ;  /* 0x0000000000ff7886 */ /* 0x000fe20001020000 */
[----:B------:R-:W-:Y:S01]  /*0f70*/  SGXT.U32 R4, R4, 0x1 ;  /* 0x000000010404781a */ /* 0x000fe20000000000 */
[----:B------:R-:W-:Y:S01]  /*0f80*/  VOTEU.ALL UP2, P2 ;  /* 0x0000000000ff7886 */ /* 0x000fe20001040000 */
[----:B------:R-:W-:Y:S02]  /*0f90*/  STS.U16 [R15+UR24+0x1400], R30 ;  /* 0x0014001e0f007988 */ /* 0x000fe40008000418 */
[----:B------:R-:W-:-:S04]  /*0fa0*/  @!UP1 UIADD3 UR4, UPT, UPT, -UR6, 0x100000, URZ ;  /* 0x0010000006049890 */ /* 0x000fc8000fffe1ff */
[----:B------:R-:W-:Y:S02]  /*0fb0*/  @!UP1 USHF.L.U32 UR5, UR4, 0xb, URZ ;  /* 0x0000000b04059899 */ /* 0x000fe400080006ff */
[----:B------:R-:W-:Y:S01]  /*0fc0*/  @!UP1 USHF.L.U32 UR4, UR4, 0x1, URZ ;  /* 0x0000000104049899 */ /* 0x000fe200080006ff */
[----:B------:R-:W-:Y:S01]  /*0fd0*/  IMAD R4, R4, R61, RZ ;  /* 0x0000003d04047224 */ /* 0x000fe200078e02ff */
[----:B------:R-:W-:Y:S01]  /*0fe0*/  STS.U16 [R15+UR24+0x1800], R33 ;  /* 0x001800210f007988 */ /* 0x000fe20008000418 */
[----:B---3--:R-:W-:Y:S01]  /*0ff0*/  UISETP.GT.AND UP0, UPT, UR27, URZ, UPT ;  /* 0x000000ff1b00728c */ /* 0x008fe2000bf04270 */
[----:B0-----:R-:W-:Y:S01]  /*1000*/  PRMT R12, RZ, 0x7610, R12 ;  /* 0x00007610ff0c7816 */ /* 0x001fe2000000000c */
[C---:B------:R-:W-:Y:S01]  /*1010*/  IMAD R6, R61.reuse, 0x2, R4 ;  /* 0x000000023d067824 */ /* 0x040fe200078e0204 */
[----:B------:R-:W-:Y:S01]  /*1020*/  STS.U16 [R15+UR24+0x1c00], R35 ;  /* 0x001c00230f007988 */ /* 0x000fe20008000418 */
[C---:B------:R-:W-:Y:S02]  /*1030*/  LEA R76, P0, R4.reuse, R63, 0x1 ;  /* 0x0000003f044c7211 */ /* 0x040fe400078008ff */
[----:B------:R-:W-:Y:S01]  /*1040*/  IMAD R8, R61, 0x2, R6 ;  /* 0x000000023d087824 */ /* 0x000fe200078e0206 */
[----:B------:R-:W-:Y:S01]  /*1050*/  STS.U16 [R15+UR24+0x2000], R37 ;  /* 0x002000250f007988 */ /* 0x000fe20008000418 */
[----:B------:R-:W-:-:S02]  /*1060*/  LEA.HI.X.SX32 R77, R4, R17, 0x1, P0 ;  /* 0x00000011044d7211 */ /* 0x000fc400000f0eff */
[C---:B------:R-:W-:Y:S01]  /*1070*/  IMAD R10, R61.reuse, 0x2, R8 ;  /* 0x000000023d0a7824 */ /* 0x040fe200078e0208 */
[----:B------:R-:W-:Y:S01]  /*1080*/  STS.U16 [R15+UR24+0x2400], R31 ;  /* 0x0024001f0f007988 */ /* 0x000fe20008000418 */
[-C--:B------:R-:W-:Y:S02]  /*1090*/  LEA R74, P4, R6, R63.reuse, 0x1 ;  /* 0x0000003f064a7211 */ /* 0x080fe400078808ff */
[----:B------:R-:W-:Y:S01]  /*10a0*/  LEA R72, P0, R8, R63, 0x1 ;  /* 0x0000003f08487211 */ /* 0x000fe200078008ff */
[----:B------:R-:W-:Y:S01]  /*10b0*/  STS.U16 [R15+UR24+0x2800], R41 ;  /* 0x002800290f007988 */ /* 0x000fe20008000418 */
[C---:B------:R-:W-:Y:S02]  /*10c0*/  LEA R4, R61.reuse, R10, 0x1 ;  /* 0x0000000a3d047211 */ /* 0x040fe400078e08ff */
[----:B------:R-:W-:Y:S01]  /*10d0*/  LEA.HI.X.SX32 R75, R6, R17, 0x1, P4 ;  /* 0x00000011064b7211 */ /* 0x000fe200020f0eff */
[----:B------:R-:W-:Y:S01]  /*10e0*/  STS.U16 [R15+UR24+0x2c00], R43 ;  /* 0x002c002b0f007988 */ /* 0x000fe20008000418 */
[----:B------:R-:W-:Y:S01]  /*10f0*/  LEA R68, P4, R4, R63, 0x1 ;  /* 0x0000003f04447211 */ /* 0x000fe200078808ff */
[C---:B------:R-:W-:Y:S01]  /*1100*/  IMAD R6, R61.reuse, 0x2, R4 ;  /* 0x000000023d067824 */ /* 0x040fe200078e0204 */
[-C--:B------:R-:W-:Y:S01]  /*1110*/  LEA.HI.X.SX32 R73, R8, R17.reuse, 0x1, P0 ;  /* 0x0000001108497211 */ /* 0x080fe200000f0eff */
[----:B------:R-:W-:Y:S01]  /*1120*/  STS.U16 [R15+UR24+0x3000], R45 ;  /* 0x0030002d0f007988 */ /* 0x000fe20008000418 */
[----:B------:R-:W-:Y:S01]  /*1130*/  PLOP3.LUT P3, PT, PT, PT, UP0, 0x80, 0x8 ;  /* 0x000000000008781c */ /* 0x000fe20003f6f008 */
[----:B------:R-:W-:Y:S01]  /*1140*/  IMAD R8, R61, 0x2, R6 ;  /* 0x000000023d087824 */ /* 0x000fe200078e0206 */
[----:B------:R-:W-:Y:S01]  /*1150*/  LEA.HI.X.SX32 R69, R4, R17, 0x1, P4 ;  /* 0x0000001104457211 */ /* 0x000fe200020f0eff */
[----:B------:R-:W-:Y:S01]  /*1160*/  STS.U16 [R15+UR24+0x3400], R24 ;  /* 0x003400180f007988 */ /* 0x000fe20008000418 */
[----:B------:R-:W-:-:S02]  /*1170*/  LEA R66, P4, R6, R63, 0x1 ;  /* 0x0000003f06427211 */ /* 0x000fc400078808ff */
[----:B------:R-:W-:Y:S01]  /*1180*/  LEA R70, P0, R10, R63, 0x1 ;  /* 0x0000003f0a467211 */ /* 0x000fe200078008ff */
[----:B------:R-:W-:Y:S01]  /*1190*/  STS.U16 [R15+UR24+0x3800], R20 ;  /* 0x003800140f007988 */ /* 0x000fe20008000418 */
[----:B------:R-:W-:Y:S02]  /*11a0*/  LEA.HI.X.SX32 R67, R6, R17, 0x1, P4 ;  /* 0x0000001106437211 */ /* 0x000fe400020f0eff */
[----:B------:R-:W-:Y:S01]  /*11b0*/  LEA R64, P4, R8, R63, 0x1 ;  /* 0x0000003f08407211 */ /* 0x000fe200078808ff */
[----:B------:R-:W-:Y:S01]  /*11c0*/  STS.U16 [R15+UR24+0x3c00], R26 ;  /* 0x003c001a0f007988 */ /* 0x000fe20008000418 */
[----:B-1----:R-:W-:-:S03]  /*11d0*/  PRMT R14, RZ, 0x7610, R14 ;  /* 0x00007610ff0e7816 */ /* 0x002fc6000000000e */
[----:B------:R-:W-:Y:S04]  /*11e0*/  STS.U16 [R3+UR24+0x200], R7 ;  /* 0x0002000703007988 */ /* 0x000fe80008000418 */
[----:B------:R0:W-:Y:S04]  /*11f0*/  STS.U16 [R3+UR24+0x600], R9 ;  /* 0x0006000903007988 */ /* 0x0001e80008000418 */
[----:B------:R1:W-:Y:S01]  /*1200*/  STS.U16 [R3+UR24+0xa00], R11 ;  /* 0x000a000b03007988 */ /* 0x0003e20008000418 */
[----:B------:R-:W-:Y:S01]  /*1210*/  STTM.16dp32bit_t0_t15.x32 tmem[UR22], RZ ;  /* 0x000000ff000079ed */ /* 0x000fe20008a80016 */
[----:B------:R-:W-:Y:S02]  /*1220*/  STTM.16dp32bit_t16_t31.x32 tmem[UR22+0x20], RZ ;  /* 0x000020ff000079ed */ /* 0x000fe40008aa0016 */
[----:B------:R-:W-:Y:S01]  /*1230*/  STS.U16 [R3+UR24+0xe00], R13 ;  /* 0x000e000d03007988 */ /* 0x000fe20008000418 */
[----:B0-----:R-:W-:-:S02]  /*1240*/  PRMT R9, RZ, 0x7610, R9 ;  /* 0x00007610ff097816 */ /* 0x001fc40000000009 */
[----:B------:R-:W-:Y:S01]  /*1250*/  PRMT R7, RZ, 0x7610, R7 ;  /* 0x00007610ff077816 */ /* 0x000fe20000000007 */
[----:B------:R-:W-:Y:S01]  /*1260*/  STS.U16 [R3+UR24+0x1200], R28 ;  /* 0x0012001c03007988 */ /* 0x000fe20008000418 */
[----:B-1----:R-:W-:-:S03]  /*1270*/  PRMT R11, RZ, 0x7610, R11 ;  /* 0x00007610ff0b7816 */ /* 0x002fc6000000000b */
[----:B------:R-:W-:Y:S04]  /*1280*/  STS.U16 [R3+UR24+0x1600], R32 ;  /* 0x0016002003007988 */ /* 0x000fe80008000418 */
        /* <DEDUP_REMOVED lines=9> */
[----:B------:R0:W-:Y:S01]  /*1320*/  STS.U16 [R3+UR24+0x3e00], R16 ;  /* 0x003e001003007988 */ /* 0x0001e20008000418 */
[----:B------:R-:W1:Y:S02]  /*1330*/  FENCE.VIEW.ASYNC.T ;  /* 0x00000000000073c6 */ /* 0x000e640000000200 */
[----:B-1----:R-:W-:Y:S01]  /*1340*/  BAR.SYNC.DEFER_BLOCKING 0x0 ;  /* 0x0000000000007b1d */ /* 0x002fe20000010000 */
[----:B0-----:R-:W-:-:S05]  /*1350*/  IMAD R3, R61, 0x2, R8 ;  /* 0x000000023d037824 */ /* 0x001fca00078e0208 */
[----:B------:R-:W0:Y:S02]  /*1360*/  FENCE.VIEW.ASYNC.S ;  /* 0x00000000000073c6 */ /* 0x000e240000000000 */
[----:B0-----:R0:W1:Y:S02]  /*1370*/  @!UP2 SYNCS.EXCH.64 URZ, [UR23], UR4 ;  /* 0x0000000417ffa5b2 */ /* 0x0010640008000100 */
[----:B-1----:R-:W-:Y:S01]  /*1380*/  BAR.SYNC.DEFER_BLOCKING 0x0 ;  /* 0x0000000000007b1d */ /* 0x002fe20000010000 */
[----:B------:R-:W-:Y:S02]  /*1390*/  LEA R62, P5, R3, R63, 0x1 ;  /* 0x0000003f033e7211 */ /* 0x000fe400078a08ff */
[----:B------:R-:W-:Y:S02]  /*13a0*/  LEA.HI.X.SX32 R65, R8, R17, 0x1, P4 ;  /* 0x0000001108417211 */ /* 0x000fe400020f0eff */
[----:B------:R-:W-:Y:S02]  /*13b0*/  PRMT R4, RZ, 0x7610, R4 ;  /* 0x00007610ff047816 */ /* 0x000fe40000000004 */
[----:B------:R-:W-:-:S02]  /*13c0*/  PRMT R6, RZ, 0x7610, R6 ;  /* 0x00007610ff067816 */ /* 0x000fc40000000006 */
[-C--:B------:R-:W-:Y:S02]  /*13d0*/  LEA.HI.X.SX32 R71, R10, R17.reuse, 0x1, P0 ;  /* 0x000000110a477211 */ /* 0x080fe400000f0eff */
[----:B------:R-:W-:Y:S01]  /*13e0*/  LEA.HI.X.SX32 R63, R3, R17, 0x1, P5 ;  /* 0x00000011033f7211 */ /* 0x000fe200028f0eff */
[----:B------:R-:W2:Y:S04]  /*13f0*/  @P3 LDG.E.U16 R5, desc[UR30][R76.64] ;  /* 0x0000001e4c053981 */ /* 0x000ea8000c1e1500 */
[----:B------:R-:W3:Y:S04]  /*1400*/  @P3 LDG.E.U16 R9, desc[UR30][R68.64] ;  /* 0x0000001e44093981 */ /* 0x000ee8000c1e1500 */
[----:B------:R-:W4:Y:S04]  /*1410*/  @P3 LDG.E.U16 R12, desc[UR30][R74.64] ;  /* 0x0000001e4a0c3981 */ /* 0x000f28000c1e1500 */
[----:B------:R-:W4:Y:S04]  /*1420*/  @P3 LDG.E.U16 R14, desc[UR30][R66.64] ;  /* 0x0000001e420e3981 */ /* 0x000f28000c1e1500 */
[----:B------:R-:W4:Y:S04]  /*1430*/  @P3 LDG.E.U16 R7, desc[UR30][R72.64] ;  /* 0x0000001e48073981 */ /* 0x000f28000c1e1500 */
[----:B------:R-:W4:Y:S04]  /*1440*/  @P3 LDG.E.U16 R11, desc[UR30][R64.64] ;  /* 0x0000001e400b3981 */ /* 0x000f28000c1e1500 */
[----:B------:R-:W4:Y:S04]  /*1450*/  @P3 LDG.E.U16 R4, desc[UR30][R70.64] ;  /* 0x0000001e46043981 */ /* 0x000f28000c1e1500 */
[----:B------:R-:W4:Y:S01]  /*1460*/  @P3 LDG.E.U16 R6, desc[UR30][R62.64] ;  /* 0x0000001e3e063981 */ /* 0x000f22000c1e1500 */
[----:B------:R-:W-:Y:S01]  /*1470*/  LOP3.LUT R3, R0, 0x3f, RZ, 0xc0, !PT ;  /* 0x0000003f00037812 */ /* 0x000fe200078ec0ff */
[----:B------:R-:W-:Y:S01]  /*1480*/  VOTEU.ALL UP3, P2 ;  /* 0x0000000000ff7886 */ /* 0x000fe20001060000 */
[----:B------:R-:W-:Y:S01]  /*1490*/  SHF.R.S32.HI R8, RZ, 0x7, R0 ;  /* 0x00000007ff087819 */ /* 0x000fe20000011400 */
[----:B------:R-:W-:-:S02]  /*14a0*/  UISETP.EQ.U32.AND UP2, UPT, UR15, URZ, UP0 ;  /* 0x000000ff0f00728c */ /* 0x000fc40008742070 */
[----:B0-----:R-:W-:-:S04]  /*14b0*/  @!UP1 UIADD3 UR4, UPT, UPT, -UR6, 0x100000, URZ ;  /* 0x0010000006049890 */ /* 0x001fc8000fffe1ff */
[----:B------:R-:W-:Y:S02]  /*14c0*/  @!UP1 USHF.L.U32 UR5, UR4, 0xb, URZ ;  /* 0x0000000b04059899 */ /* 0x000fe400080006ff */
[----:B------:R-:W-:Y:S01]  /*14d0*/  @!UP1 USHF.L.U32 UR4, UR4, 0x1, URZ ;  /* 0x0000000104049899 */ /* 0x000fe200080006ff */
[----:B------:R-:W-:Y:S01]  /*14e0*/  IMAD.SHL.U32 R3, R3, 0x2, RZ ;  /* 0x0000000203037824 */ /* 0x000fe200078e00ff */
[----:B------:R-:W-:Y:S01]  /*14f0*/  SGXT R8, R8, 0x1 ;  /* 0x000000010808781a */ /* 0x000fe20000000200 */
[----:B------:R-:W-:Y:S01]  /*1500*/  UIADD3 UR21, UPT, UPT, UR29, 0x100000, URZ ;  /* 0x001000001d157890 */ /* 0x000fe2000fffe0ff */
[----:B------:R-:W-:Y:S01]  /*1510*/  LOP3.LUT R10, R0, 0x40, RZ, 0xc0, !PT ;  /* 0x00000040000a7812 */ /* 0x000fe200078ec0ff */
[----:B------:R-:W-:Y:S01]  /*1520*/  UIADD3 UR12, UPT, UPT, UR24, 0x5000, URZ ;  /* 0x00005000180c7890 */ /* 0x000fe2000fffe0ff */
[----:B------:R-:W-:Y:S01]  /*1530*/  LOP3.LUT R3, R3, 0x90, R8, 0x78, !PT ;  /* 0x0000009003037812 */ /* 0x000fe200078e7808 */
[----:B------:R-:W-:Y:S02]  /*1540*/  UIADD3 UR20, UPT, UPT, UR26, UR21, URZ ;  /* 0x000000151a147290 */ /* 0x000fe4000fffe0ff */
[----:B------:R-:W-:-:S04]  /*1550*/  @!UP1 UIADD3 UR6, UPT, UPT, -UR6, 0x100000, URZ ;  /* 0x0010000006069890 */ /* 0x000fc8000fffe1ff */
[----:B------:R-:W-:Y:S02]  /*1560*/  @!UP1 USHF.L.U32 UR7, UR6, 0xb, URZ ;  /* 0x0000000b06079899 */ /* 0x000fe400080006ff */
[----:B------:R-:W-:Y:S01]  /*1570*/  @!UP1 USHF.L.U32 UR6, UR6, 0x1, URZ ;  /* 0x0000000106069899 */ /* 0x000fe200080006ff */
[----:B------:R-:W-:Y:S01]  /*1580*/  LEA R42, R10, R3, 0x5 ;  /* 0x000000030a2a7211 */ /* 0x000fe200078e28ff */
[----:B------:R-:W-:Y:S01]  /*1590*/  ULEA UR20, UR13, UR20, 0x1 ;  /* 0x000000140d147291 */ /* 0x000fe2000f8e08ff */
[----:B------:R0:W1:Y:S01]  /*15a0*/  @!UP3 SYNCS.EXCH.64 URZ, [UR24+0x7008], UR4 ;  /* 0x0070080418ffb5b2 */ /* 0x0000620008000100 */
[----:B------:R-:W-:Y:S01]  /*15b0*/  VOTEU.ALL UP3, P2 ;  /* 0x0000000000ff7886 */ /* 0x000fe20001060000 */
[C---:B------:R-:W-:Y:S02]  /*15c0*/  LOP3.LUT R41, R42.reuse, 0x20, RZ, 0x3c, !PT ;  /* 0x000000202a297812 */ /* 0x040fe400078e3cff */
[C---:B------:R-:W-:Y:S02]  /*15d0*/  LOP3.LUT R40, R42.reuse, 0x40, RZ, 0x3c, !PT ;  /* 0x000000402a287812 */ /* 0x040fe400078e3cff */
[----:B------:R-:W-:Y:S01]  /*15e0*/  LOP3.LUT R39, R42, 0x60, RZ, 0x3c, !PT ;  /* 0x000000602a277812 */ /* 0x000fe200078e3cff */
[----:B0-----:R-:W-:Y:S01]  /*15f0*/  @!UP2 UIADD3 UR5, UPT, UPT, UR24, 0x4000, URZ ;  /* 0x000040001805a890 */ /* 0x001fe2000fffe0ff */
[----:B------:R-:W-:-:S03]  /*1600*/  UMOV UR4, URZ ;  /* 0x000000ff00047c82 */ /* 0x000fc60008000000 */
[----:B------:R-:W-:-:S04]  /*1610*/  @!UP2 USHF.R.U32.HI UR5, URZ, 0x4, UR5 ;  /* 0x00000004ff05a899 */ /* 0x000fc80008011605 */
[----:B------:R-:W-:Y:S01]  /*1620*/  @!UP2 USGXT.U32 UR14, UR5, 0xe ;  /* 0x0000000e050ea89a */ /* 0x000fe20008000000 */
[----:B--2---:R0:W-:Y:S04]  /*1630*/  STS.U16 [R42+UR24+0x4000], R5 ;  /* 0x004000052a007988 */ /* 0x0041e80008000418 */
[----:B---3--:R0:W-:Y:S04]  /*1640*/  STS.U16 [R42+UR24+0x4400], R9 ;  /* 0x004400092a007988 */ /* 0x0081e80008000418 */
[----:B----4-:R0:W-:Y:S04]  /*1650*/  STS.U16 [R41+UR24+0x4100], R12 ;  /* 0x0041000c29007988 */ /* 0x0101e80008000418 */
[----:B------:R0:W-:Y:S04]  /*1660*/  STS.U16 [R41+UR24+0x4500], R14 ;  /* 0x0045000e29007988 */ /* 0x0001e80008000418 */
[----:B------:R0:W-:Y:S04]  /*1670*/  STS.U16 [R40+UR24+0x4200], R7 ;  /* 0x0042000728007988 */ /* 0x0001e80008000418 */
[----:B------:R0:W-:Y:S04]  /*1680*/  STS.U16 [R40+UR24+0x4600], R11 ;  /* 0x0046000b28007988 */ /* 0x0001e80008000418 */
[----:B------:R0:W-:Y:S04]  /*1690*/  STS.U16 [R39+UR24+0x4300], R4 ;  /* 0x0043000427007988 */ /* 0x0001e80008000418 */
[----:B------:R0:W-:Y:S01]  /*16a0*/  STS.U16 [R39+UR24+0x4700], R6 ;  /* 0x0047000627007988 */ /* 0x0001e20008000418 */
[----:B-1----:R1:W-:Y:S06]  /*16b0*/  MEMBAR.ALL.CTA ;  /* 0x0000000000007992 */ /* 0x0023ec0000008000 */
[----:B-1----:R-:W-:Y:S04]  /*16c0*/  FENCE.VIEW.ASYNC.S ;  /* 0x00000000000073c6 */ /* 0x002fe80000000000 */
[----:B------:R-:W1:Y:S02]  /*16d0*/  FENCE.VIEW.ASYNC.S ;  /* 0x00000000000073c6 */ /* 0x000e640000000000 */
[----:B-1----:R0:W1:Y:S02]  /*16e0*/  @!UP3 SYNCS.EXCH.64 URZ, [UR24+0x5000], UR6 ;  /* 0x0050000618ffb5b2 */ /* 0x0020640008000100 */
[----:B-1----:R-:W-:Y:S06]  /*16f0*/  BAR.SYNC.DEFER_BLOCKING 0x0 ;  /* 0x0000000000007b1d */ /* 0x002fec0000010000 */
[----:B0-----:R-:W-:Y:S05]  /*1700*/  BRA.U !UP2, `(.L_x_6) ;  /* 0x000000010af07547 */ /* 0x001fea000b800000 */
[----:B------:R-:W-:Y:S02]  /*1710*/  UIADD3 UR6, UPT, UPT, UR24, 0x4000, URZ ;  /* 0x0000400018067890 */ /* 0x000fe4000fffe0ff */
[----:B------:R-:W-:Y:S02]  /*1720*/  USHF.R.U32.HI UR10, URZ, 0x4, UR24 ;  /* 0x00000004ff0a7899 */ /* 0x000fe40008011618 */
[----:B------:R-:W-:Y:S02]  /*1730*/  USHF.R.U32.HI UR6, URZ, 0x4, UR6 ;  /* 0x00000004ff067899 */ /* 0x000fe40008011606 */
[----:B------:R-:W-:Y:S02]  /*1740*/  USGXT.U32 UR10, UR10, 0xe ;  /* 0x0000000e0a0a789a */ /* 0x000fe40008000000 */
[----:B------:R-:W-:Y:S02]  /*1750*/  USGXT.U32 UR14, UR6, 0xe ;  /* 0x0000000e060e789a */ /* 0x000fe40008000000 */
[----:B------:R-:W-:Y:S01]  /*1760*/  UIADD3 UR42, UP3, UPT, UR10, 0x80, URZ ;  /* 0x000000800a2a7890 */ /* 0x000fe2000ff7e0ff */
[----:B------:R-:W-:Y:S01]  /*1770*/  UMOV UR5, URZ ;  /* 0x000000ff00057c82 */ /* 0x000fe20008000000 */
[----:B------:R-:W-:-:S02]  /*1780*/  UIADD3 UR44, UP4, UPT, UR14, 0x2, URZ ;  /* 0x000000020e2c7890 */ /* 0x000fc4000ff9e0ff */
[----:B------:R-:W-:Y:S02]  /*1790*/  UIADD3 UR46, UP6, UPT, UR14, 0x4, URZ ;  /* 0x000000040e2e7890 */ /* 0x000fe4000ffde0ff */
[----:B------:R-:W-:Y:S02]  /*17a0*/  UIADD3.X UR43, UPT, UPT, UR5, 0x40004040, URZ, UP3, !UPT ;  /* 0x40004040052b7890 */ /* 0x000fe40009ffe4ff */
[----:B------:R-:W-:Y:S02]  /*17b0*/  UIADD3 UR48, UP5, UPT, UR14, 0x6, URZ ;  /* 0x000000060e307890 */ /* 0x000fe4000ffbe0ff */
[----:B------:R-:W-:Y:S02]  /*17c0*/  UIADD3 UR50, UP3, UPT, UR14, 0x80, URZ ;  /* 0x000000800e327890 */ /* 0x000fe4000ff7e0ff */
[----:B------:R-:W-:Y:S02]  /*17d0*/  UIADD3.X UR45, UPT, UPT, UR4, 0x40004040, URZ, UP4, !UPT ;  /* 0x40004040042d7890 */ /* 0x000fe4000a7fe4ff */
[----:B------:R-:W-:-:S02]  /*17e0*/  UIADD3 UR52, UP4, UPT, UR14, 0x82, URZ ;  /* 0x000000820e347890 */ /* 0x000fc4000ff9e0ff */
[----:B------:R-:W-:Y:S02]  /*17f0*/  UIADD3.X UR47, UPT, UPT, UR4, 0x40004040, URZ, UP6, !UPT ;  /* 0x40004040042f7890 */ /* 0x000fe4000b7fe4ff */
[----:B------:R-:W-:Y:S02]  /*1800*/  UIADD3 UR54, UP6, UPT, UR14, 0x84, URZ ;  /* 0x000000840e367890 */ /* 0x000fe4000ffde0ff */
[----:B------:R-:W-:Y:S02]  /*1810*/  UIADD3.X UR49, UPT, UPT, UR4, 0x40004040, URZ, UP5, !UPT ;  /* 0x4000404004317890 */ /* 0x000fe4000affe4ff */
[----:B------:R-:W-:Y:S02]  /*1820*/  UIADD3.64 UR58, UPT, UPT, UR42, 0x80, URZ ;  /* 0x000000802a3a7897 */ /* 0x000fe4000fffe0ff */
[----:B------:R-:W-:Y:S02]  /*1830*/  UIADD3 UR56, UP5, UPT, UR14, 0x86, URZ ;  /* 0x000000860e387890 */ /* 0x000fe4000ffbe0ff */
[----:B------:R-:W-:Y:S01]  /*1840*/  UIADD3.64 UR60, UPT, UPT, UR42, 0x100, URZ ;  /* 0x000001002a3c7897 */ /* 0x000fe2000fffe0ff */
[----:B------:R-:W-:Y:S01]  /*1850*/  UMOV UR6, UR12 ;  /* 0x0000000c00067c82 */ /* 0x000fe20008000000 */
[----:B------:R-:W-:Y:S01]  /*1860*/  UMOV UR7, URZ ;  /* 0x000000ff00077c82 */ /* 0x000fe20008000000 */
[----:B------:R-:W-:-:S02]  /*1870*/  UIADD3.X UR51, UPT, UPT, UR4, 0x40004040, URZ, UP3, !UPT ;  /* 0x4000404004337890 */ /* 0x000fc40009ffe4ff */
[----:B------:R-:W-:Y:S02]  /*1880*/  UIADD3.64 UR62, UPT, UPT, UR42, 0x180, URZ ;  /* 0x000001802a3e7897 */ /* 0x000fe4000fffe0ff */
[----:B------:R-:W-:Y:S02]  /*1890*/  UIADD3.X UR53, UPT, UPT, UR4, 0x40004040, URZ, UP4, !UPT ;  /* 0x4000404004357890 */ /* 0x000fe4000a7fe4ff */
[----:B------:R-:W-:Y:S01]  /*18a0*/  UIADD3.64 UR64, UPT, UPT, UR42, 0x200, URZ ;  /* 0x000002002a407897 */ /* 0x000fe2000fffe0ff */
[----:B------:R-:W-:Y:S01]  /*18b0*/  UMOV UR28, UR6 ;  /* 0x00000006001c7c82 */ /* 0x000fe20008000000 */
[----:B------:R-:W-:Y:S02]  /*18c0*/  UIADD3.X UR55, UPT, UPT, UR4, 0x40004040, URZ, UP6, !UPT ;  /* 0x4000404004377890 */ /* 0x000fe4000b7fe4ff */
[----:B------:R-:W-:Y:S01]  /*18d0*/  UIADD3.64 UR66, UPT, UPT, UR42, 0x280, URZ ;  /* 0x000002802a427897 */ /* 0x000fe2000fffe0ff */
[----:B------:R-:W-:Y:S01]  /*18e0*/  UMOV UR8, 0x0 ;  /* 0x0000000000087882 */ /* 0x000fe20000000000 */
[----:B------:R-:W-:Y:S01]  /*18f0*/  UMOV UR9, 0x4048490 ;  /* 0x0404849000097882 */ /* 0x000fe20000000000 */
[----:B------:R-:W-:Y:S01]  /*1900*/  UIADD3.X UR57, UPT, UPT, UR4, 0x40004040, URZ, UP5, !UPT ;  /* 0x4000404004397890 */ /* 0x000fe2000affe4ff */
[----:B------:R-:W-:Y:S01]  /*1910*/  UMOV UR11, 0x40004040 ;  /* 0x40004040000b7882 */ /* 0x000fe20000000000 */
[----:B------:R-:W-:Y:S01]  /*1920*/  UMOV UR6, UR14 ;  /* 0x0000000e00067c82 */ /* 0x000fe20008000000 */
[----:B------:R-:W-:Y:S01]  /*1930*/  UMOV UR7, 0x40004040 ;  /* 0x4000404000077882 */ /* 0x000fe20000000000 */
[----:B------:R-:W-:Y:S01]  /*1940*/  UIADD3.64 UR68, UPT, UPT, UR42, 0x300, URZ ;  /* 0x000003002a447897 */ /* 0x000fe2000fffe0ff */
[----:B------:R0:W-:Y:S01]  /*1950*/  UTCHMMA gdesc[UR10], gdesc[UR6], tmem[UR21], tmem[UR8], idesc[UR9], !UPT ;  /* 0x00ff08060a0075ea */ /* 0x0001e2000f800015 */
[----:B------:R-:W-:Y:S01]  /*1960*/  UMOV UR16, 0x0 ;  /* 0x0000000000107882 */ /* 0x000fe20000000000 */
[----:B------:R-:W-:Y:S01]  /*1970*/  UMOV UR17, 0x4048490 ;  /* 0x0404849000117882 */ /* 0x000fe20000000000 */
[----:B------:R-:W-:Y:S01]  /*1980*/  UMOV UR40, 0x0 ;  /* 0x0000000000287882 */ /* 0x000fe20000000000 */
[----:B------:R-:W-:Y:S01]  /*1990*/  UMOV UR41, 0x4048490 ;  /* 0x0404849000297882 */ /* 0x000fe20000000000 */
[----:B------:R-:W-:Y:S01]  /*19a0*/  UMOV UR38, 0x0 ;  /* 0x0000000000267882 */ /* 0x000fe20000000000 */
[----:B------:R-:W-:Y:S01]  /*19b0*/  UMOV UR39, 0x4048490 ;  /* 0x0404849000277882 */ /* 0x000fe20000000000 */
[----:B------:R0:W-:Y:S01]  /*19c0*/  UTCHMMA gdesc[UR42], gdesc[UR44], tmem[UR21], tmem[UR16], idesc[UR17], UPT ;  /* 0x00ff102c2a0075ea */ /* 0x0001e2000b800015 */
        /* <DEDUP_REMOVED lines=12> */
[----:B------:R0:W-:Y:S01]  /*1a90*/  UTCHMMA gdesc[UR66], gdesc[UR54], tmem[UR21], tmem[UR32], idesc[UR33], UPT ;  /* 0x00ff2036420075ea */ /* 0x0001e2000b800015 */
[----:B------:R0:W-:Y:S01]  /*1aa0*/  UTCHMMA gdesc[UR68], gdesc[UR56], tmem[UR21], tmem[UR18], idesc[UR19], UPT ;  /* 0x00ff1238440075ea */ /* 0x0001e2000b800015 */
[----:B------:R0:W-:Y:S01]  /*1ab0*/  UTCBAR [UR28], URZ ;  /* 0x000000ff1c0073e9 */ /* 0x0001e200080000ff */
[----:B------:R-:W-:Y:S01]  /*1ac0*/  NOP ;  /* 0x0000000000007918 */ /* 0x000fe20000000000 */
.L_x_6:
[----:B------:R-:W-:Y:S05]  /*1ad0*/  BRA.U !UP0, `(.L_x_7) ;  /* 0x0000000108087547 */ /* 0x000fea000b800000 */
[----:B------:R-:W1:Y:S02]  /*1ae0*/  SYNCS.PHASECHK.TRANS64.TRYWAIT P0, [UR24+0x5000], RZ ;  /* 0x005000ffff0075a7 */ /* 0x000e640008001118 */
[----:B-1----:R-:W-:Y:S05]  /*1af0*/  @!P0 BRA `(.L_x_8) ;  /* 0x0000003400a08947 */ /* 0x002fea0003800000 */
.L_x_7:
[----:B------:R-:W-:Y:S01]  /*1b00*/  BAR.SYNC.DEFER_BLOCKING 0x0 ;  /* 0x0000000000007b1d */ /* 0x000fe20000010000 */
[----:B------:R-:W-:Y:S02]  /*1b10*/  LOP3.LUT R43, R0, 0xf, RZ, 0xc0, !PT ;  /* 0x0000000f002b7812 */ /* 0x000fe400078ec0ff */
[C---:B------:R-:W-:Y:S02]  /*1b20*/  ISETP.GE.U32.AND P5, PT, R19.reuse, 0x80, PT ;  /* 0x000000801300780c */ /* 0x040fe40003fa6070 */
[----:B------:R-:W-:Y:S01]  /*1b30*/  LEA R37, R19, UR24, 0x2 ;  /* 0x0000001813257c11 */ /* 0x000fe2000f8e10ff */
[----:B0-----:R-:W0:Y:S02]  /*1b40*/  LDCU UR8, c[0x0][0x3a8] ;  /* 0x00007500ff0877ac */ /* 0x001e240008000800 */
[----:B------:R-:W1:Y:S01]  /*1b50*/  LDC.64 R44, c[0x0][0x390] ;  /* 0x0000e400ff2c7b82 */ /* 0x000e620000000a00 */
[----:B------:R-:W-:Y:S01]  /*1b60*/  LDTM.16dp32bit_t0_t15.x4 R4, tmem[UR20] ;  /* 0x00000014000479ee */ /* 0x000fe20008900000 */
[----:B------:R-:W0:Y:S01]  /*1b70*/  LDTM.16dp32bit_t16_t31.x4 R4, tmem[UR20+0x4] ;  /* 0x00000414000479ee */ /* 0x000e220008920000 */
[----:B------:R-:W-:Y:S01]  /*1b80*/  PRMT R18, RZ, 0x7610, R18 ;  /* 0x00007610ff127816 */ /* 0x000fe20000000012 */
[----:B------:R-:W2:Y:S01]  /*1b90*/  LDCU.64 UR70, c[0x0][0x3d0] ;  /* 0x00007a00ff4677ac */ /* 0x000ea20008000a00 */
[----:B------:R-:W-:-:S02]  /*1ba0*/  PRMT R20, RZ, 0x7610, R20 ;  /* 0x00007610ff147816 */ /* 0x000fc40000000014 */
[----:B------:R-:W-:Y:S01]  /*1bb0*/  PRMT R22, RZ, 0x7610, R22 ;  /* 0x00007610ff167816 */ /* 0x000fe20000000016 */
[----:B------:R-:W3:Y:S01]  /*1bc0*/  LDC R16, c[0x0][0x3d8] ;  /* 0x0000f600ff107b82 */ /* 0x000ee20000000800 */
[----:B------:R-:W-:Y:S02]  /*1bd0*/  PRMT R24, RZ, 0x7610, R24 ;  /* 0x00007610ff187816 */ /* 0x000fe40000000018 */
[----:B------:R-:W-:Y:S02]  /*1be0*/  PRMT R26, RZ, 0x7610, R26 ;  /* 0x00007610ff1a7816 */ /* 0x000fe4000000001a */
[----:B------:R-:W-:Y:S01]  /*1bf0*/  PRMT R28, RZ, 0x7610, R28 ;  /* 0x00007610ff1c7816 */ /* 0x000fe2000000001c */
[----:B------:R-:W4:Y:S01]  /*1c00*/  @!P2 SYNCS.CCTL.IV [UR24+0x5000] ;  /* 0x00500000ff00a9b1 */ /* 0x000f220008000018 */
[----:B------:R-:W-:Y:S01]  /*1c10*/  NOP ;  /* 0x0000000000007918 */ /* 0x000fe20000000000 */
[----:B--2---:R-:W-:Y:S01]  /*1c20*/  UIMAD UR6, UR25, UR70, URZ ;  /* 0x00000046190672a4 */ /* 0x004fe2000f8e02ff */
[----:B0-----:R-:W-:Y:S01]  /*1c30*/  FMUL R3, R4, UR8 ;  /* 0x0000000804037c20 */ /* 0x001fe20008400000 */
[----:B------:R-:W-:Y:S01]  /*1c40*/  FMUL R8, R5, UR8 ;  /* 0x0000000805087c20 */ /* 0x000fe20008400000 */
[----:B------:R-:W-:Y:S01]  /*1c50*/  FMUL R9, R6, UR8 ;  /* 0x0000000806097c20 */ /* 0x000fe20008400000 */
[----:B------:R-:W-:Y:S01]  /*1c60*/  FMUL R11, R7, UR8 ;  /* 0x00000008070b7c20 */ /* 0x000fe20008400000 */
[----:B------:R-:W-:-:S02]  /*1c70*/  USHF.L.U32 UR5, UR6, 0x1, URZ ;  /* 0x0000000106057899 */ /* 0x000fc400080006ff */
[----:B------:R-:W-:Y:S01]  /*1c80*/  UIMAD.WIDE UR6, UR6, 0x2, URZ ;  /* 0x00000002060678a5 */ /* 0x000fe2000f8e02ff */
[----:B------:R-:W-:Y:S02]  /*1c90*/  FMNMX3 R8, R3, R8, R9, !PT ;  /* 0x0000000803087276 */ /* 0x000fe40007800009 */
[C---:B------:R-:W-:Y:S02]  /*1ca0*/  LOP3.LUT R3, R0.reuse, 0x1f, RZ, 0xc0, !PT ;  /* 0x0000001f00037812 */ /* 0x040fe400078ec0ff */
[----:B------:R-:W-:Y:S02]  /*1cb0*/  FMNMX R11, R11, R8, !PT ;  /* 0x000000080b0b7209 */ /* 0x000fe40007800000 */
[----:B------:R-:W-:Y:S02]  /*1cc0*/  LOP3.LUT R8, R0, 0x60, RZ, 0xc0, !PT ;  /* 0x0000006000087812 */ /* 0x000fe400078ec0ff */
[----:B------:R-:W-:Y:S01]  /*1cd0*/  ISETP.GE.U32.AND P4, PT, R3, 0x10, PT ;  /* 0x000000100300780c */ /* 0x000fe20003f86070 */
[----:B------:R-:W0:Y:S01]  /*1ce0*/  SHFL.BFLY PT, R12, R11, 0x10, 0x1f ;  /* 0x0e001f000b0c7f89 */ /* 0x000e2200000e0000 */
[----:B------:R-:W-:-:S02]  /*1cf0*/  IMAD R3, R43, UR71, RZ ;  /* 0x000000472b037c24 */ /* 0x000fc4000f8e02ff */
[----:B------:R-:W-:Y:S02]  /*1d00*/  IMAD R36, R43, 0x2, R8 ;  /* 0x000000022b247824 */ /* 0x000fe400078e0208 */
[C---:B------:R-:W-:Y:S02]  /*1d10*/  IMAD.SHL.U32 R9, R3.reuse, 0x2, RZ ;  /* 0x0000000203097824 */ /* 0x040fe400078e00ff */
[----:B------:R-:W-:Y:S01]  /*1d20*/  IMAD.HI R8, R3, 0x2, RZ ;  /* 0x0000000203087827 */ /* 0x000fe200078e02ff */
[----:B------:R-:W-:Y:S02]  /*1d30*/  LEA.HI R38, R19, R36, RZ, 0x19 ;  /* 0x0000002413267211 */ /* 0x000fe400078fc8ff */
[----:B-1----:R-:W-:Y:S02]  /*1d40*/  IADD3 R44, P0, P6, R9, UR5, R44 ;  /* 0x00000005092c7c10 */ /* 0x002fe4000fe1e02c */
[----:B------:R-:W-:Y:S02]  /*1d50*/  LEA R38, R38, UR24, 0x2 ;  /* 0x0000001826267c11 */ /* 0x000fe4000f8e10ff */
[----:B------:R-:W-:-:S02]  /*1d60*/  IADD3.X R14, PT, PT, R8, UR7, R45, P0, P6 ;  /* 0x00000007080e7c10 */ /* 0x000fc400087ec42d */
[----:B------:R-:W-:Y:S02]  /*1d70*/  LOP3.LUT P0, RZ, R0, 0x1, RZ, 0xc0, !PT ;  /* 0x0000000100ff7812 */ /* 0x000fe4000780c0ff */
[----:B------:R-:W-:Y:S02]  /*1d80*/  LEA R36, R36, UR24, 0x2 ;  /* 0x0000001824247c11 */ /* 0x000fe4000f8e10ff */
[----:B------:R-:W-:Y:S02]  /*1d90*/  ISETP.LT.U32.AND P0, PT, R19, 0x80, !P0 ;  /* 0x000000801300780c */ /* 0x000fe40004701070 */
[----:B0-----:R-:W-:-:S05]  /*1da0*/  FMNMX R13, R11, R12, !PT ;  /* 0x0000000c0b0d7209 */ /* 0x001fca0007800000 */
[----:B----4-:R-:W-:Y:S01]  /*1db0*/  @!P4 STS [R38+0x4000], R13 ;  /* 0x0040000d2600c388 */ /* 0x010fe20000000800 */
[----:B------:R-:W-:Y:S06]  /*1dc0*/  BAR.SYNC.DEFER_BLOCKING 0x0 ;  /* 0x0000000000007b1d */ /* 0x000fec0000010000 */
[----:B------:R-:W0:Y:S04]  /*1dd0*/  @!P5 LDS R11, [R37+0x4000] ;  /* 0x00400000250bd984 */ /* 0x000e280000000800 */
[----:B0-----:R-:W0:Y:S02]  /*1de0*/  SHFL.BFLY PT, R12, R11, 0x1, 0x1f ;  /* 0x0c201f000b0c7f89 */ /* 0x001e2400000e0000 */
[----:B0-----:R-:W-:-:S05]  /*1df0*/  FMNMX R12, R11, R12, !PT ;  /* 0x0000000c0b0c7209 */ /* 0x001fca0007800000 */
[----:B------:R-:W-:Y:S01]  /*1e00*/  @P0 STS [R37+0x4000], R12 ;  /* 0x0040000c25000388 */ /* 0x000fe20000000800 */
[----:B------:R-:W-:Y:S06]  /*1e10*/  BAR.SYNC.DEFER_BLOCKING 0x0 ;  /* 0x0000000000007b1d */ /* 0x000fec0000010000 */
[----:B------:R-:W0:Y:S02]  /*1e20*/  LDS R60, [R36+0x4000] ;  /* 0x00400000243c7984 */ /* 0x000e240000000800 */
[----:B0-----:R-:W-:-:S05]  /*1e30*/  FMNMX R60, R60, -INF , !PT ;  /* 0xff8000003c3c7809 */ /* 0x001fca0007800000 */
[--C-:B------:R-:W-:Y:S01]  /*1e40*/  FFMA R4, R4, UR8, -R60.reuse ;  /* 0x0000000804047c23 */ /* 0x100fe2000800083c */
[--C-:B------:R-:W-:Y:S01]  /*1e50*/  FFMA R5, R5, UR8, -R60.reuse ;  /* 0x0000000805057c23 */ /* 0x100fe2000800083c */
[--C-:B------:R-:W-:Y:S01]  /*1e60*/  FFMA R6, R6, UR8, -R60.reuse ;  /* 0x0000000806067c23 */ /* 0x100fe2000800083c */
[----:B------:R-:W-:Y:S01]  /*1e70*/  FFMA R7, R7, UR8, -R60 ;  /* 0x0000000807077c23 */ /* 0x000fe2000800083c */
[----:B------:R-:W-:Y:S01]  /*1e80*/  FMUL R4, R4, 1.4426950216293334961 ;  /* 0x3fb8aa3b04047820 */ /* 0x000fe20000400000 */
[----:B------:R-:W-:Y:S01]  /*1e90*/  FMUL R5, R5, 1.4426950216293334961 ;  /* 0x3fb8aa3b05057820 */ /* 0x000fe20000400000 */
[----:B------:R-:W-:Y:S01]  /*1ea0*/  FMUL R6, R6, 1.4426950216293334961 ;  /* 0x3fb8aa3b06067820 */ /* 0x000fe20000400000 */
[----:B------:R-:W-:Y:S01]  /*1eb0*/  FMUL R7, R7, 1.4426950216293334961 ;  /* 0x3fb8aa3b07077820 */ /* 0x000fe20000400000 */
[----:B------:R-:W-:Y:S08]  /*1ec0*/  MUFU.EX2 R8, R4 ;  /* 0x0000000400087308 */ /* 0x000ff00000000800 */
[----:B------:R-:W0:Y:S08]  /*1ed0*/  MUFU.EX2 R9, R5 ;  /* 0x0000000500097308 */ /* 0x000e300000000800 */
[----:B------:R-:W1:Y:S08]  /*1ee0*/  MUFU.EX2 R6, R6 ;  /* 0x0000000600067308 */ /* 0x000e700000000800 */
[----:B------:R-:W2:Y:S01]  /*1ef0*/  MUFU.EX2 R7, R7 ;  /* 0x0000000700077308 */ /* 0x000ea20000000800 */
[----:B0-----:R-:W-:-:S04]  /*1f00*/  FADD R3, R8, R9 ;  /* 0x0000000908037221 */ /* 0x001fc80000000000 */
[----:B-1----:R-:W-:-:S04]  /*1f10*/  FADD R12, R6, R3 ;  /* 0x00000003060c7221 */ /* 0x002fc80000000000 */
[----:B--2---:R-:W-:-:S05]  /*1f20*/  FADD R12, R7, R12 ;  /* 0x0000000c070c7221 */ /* 0x004fca0000000000 */
[----:B------:R-:W0:Y:S02]  /*1f30*/  SHFL.BFLY PT, R3, R12, 0x10, 0x1f ;  /* 0x0e001f000c037f89 */ /* 0x000e2400000e0000 */
[----:B0-----:R-:W-:Y:S01]  /*1f40*/  FADD R11, R12, R3 ;  /* 0x000000030c0b7221 */ /* 0x001fe20000000000 */
[----:B------:R-:W-:Y:S01]  /*1f50*/  BAR.SYNC.DEFER_BLOCKING 0x0 ;  /* 0x0000000000007b1d */ /* 0x000fe20000010000 */
[----:B------:R-:W-:-:S04]  /*1f60*/  SHF.R.U32.HI R3, RZ, 0x4, R0 ;  /* 0x00000004ff037819 */ /* 0x000fc80000011600 */
[----:B------:R-:W-:-:S05]  /*1f70*/  SGXT.U32 R3, R3, 0x4 ;  /* 0x000000040303781a */ /* 0x000fca0000000000 */
[----:B---3--:R-:W-:Y:S01]  /*1f80*/  IMAD R4, R3, R16, RZ ;  /* 0x0000001003047224 */ /* 0x008fe200078e02ff */
[----:B------:R-:W-:-:S03]  /*1f90*/  LEA.HI R3, R0, 0x30, RZ, 0x1c ;  /* 0x0000003000037811 */ /* 0x000fc600078fe0ff */
[----:B------:R-:W-:Y:S01]  /*1fa0*/  IMAD R5, R16, 0x10, R4 ;  /* 0x0000001010057824 */ /* 0x000fe200078e0204 */
[----:B------:R-:W-:Y:S01]  /*1fb0*/  LEA R58, P6, R4, R44, 0x1 ;  /* 0x0000002c043a7211 */ /* 0x000fe200078c08ff */
[----:B------:R-:W-:-:S03]  /*1fc0*/  IMAD R3, R3, R16, RZ ;  /* 0x0000001003037224 */ /* 0x000fc600078e02ff */
[----:B------:R-:W-:Y:S01]  /*1fd0*/  LEA.HI.X.SX32 R59, R4, R14, 0x1, P6 ;  /* 0x0000000e043b7211 */ /* 0x000fe200030f0eff */
[----:B------:R-:W-:Y:S01]  /*1fe0*/  IMAD R4, R16, 0x10, R5 ;  /* 0x0000001010047824 */ /* 0x000fe200078e0205 */
[C---:B------:R-:W-:Y:S01]  /*1ff0*/  LEA R56, P6, R5.reuse, R44, 0x1 ;  /* 0x0000002c05387211 */ /* 0x040fe200078c08ff */
[----:B------:R-:W-:Y:S03]  /*2000*/  @!P4 STS [R38+0x4000], R11 ;  /* 0x0040000b2600c388 */ /* 0x000fe60000000800 */
[----:B------:R-:W-:Y:S01]  /*2010*/  LEA.HI.X.SX32 R57, R5, R14, 0x1, P6 ;  /* 0x0000000e05397211 */ /* 0x000fe200030f0eff */
[----:B------:R-:W-:Y:S01]  /*2020*/  BAR.SYNC.DEFER_BLOCKING 0x0 ;  /* 0x0000000000007b1d */ /* 0x000fe20000010000 */
[----:B------:R-:W-:-:S04]  /*2030*/  LEA R54, P6, R4, R44, 0x1 ;  /* 0x0000002c04367211 */ /* 0x000fc800078c08ff */
[----:B------:R-:W-:Y:S02]  /*2040*/  LEA.HI.X.SX32 R55, R4, R14, 0x1, P6 ;  /* 0x0000000e04377211 */ /* 0x000fe400030f0eff */
[C---:B------:R-:W-:Y:S02]  /*2050*/  LEA R52, P6, R3.reuse, R44, 0x1 ;  /* 0x0000002c03347211 */ /* 0x040fe400078c08ff */
[----:B------:R-:W-:Y:S02]  /*2060*/  LEA R4, R16, R4, 0x5 ;  /* 0x0000000410047211 */ /* 0x000fe400078e28ff */
[----:B------:R-:W-:Y:S02]  /*2070*/  LEA.HI.X.SX32 R53, R3, R14, 0x1, P6 ;  /* 0x0000000e03357211 */ /* 0x000fe400030f0eff */
[----:B------:R-:W-:Y:S01]  /*2080*/  LEA R50, P6, R4, R44, 0x1 ;  /* 0x0000002c04327211 */ /* 0x000fe200078c08ff */
[----:B------:R-:W-:Y:S01]  /*2090*/  IMAD R5, R16, 0x10, R4 ;  /* 0x0000001010057824 */ /* 0x000fe200078e0204 */
[----:B------:R-:W-:-:S02]  /*20a0*/  LEA.HI R3, R0, 0x70, RZ, 0x1c ;  /* 0x0000007000037811 */ /* 0x000fc400078fe0ff */
[----:B------:R-:W-:Y:S01]  /*20b0*/  LEA.HI.X.SX32 R51, R4, R14, 0x1, P6 ;  /* 0x0000000e04337211 */ /* 0x000fe200030f0eff */
[----:B------:R-:W-:Y:S01]  /*20c0*/  IMAD R4, R16, 0x10, R5 ;  /* 0x0000001010047824 */ /* 0x000fe200078e0205 */
[----:B------:R-:W-:Y:S01]  /*20d0*/  LEA R48, P6, R5, R44, 0x1 ;  /* 0x0000002c05307211 */ /* 0x000fe200078c08ff */
[----:B------:R-:W-:Y:S01]  /*20e0*/  IMAD R3, R3, R16, RZ ;  /* 0x0000001003037224 */ /* 0x000fe200078e02ff */
[----:B------:R-:W-:Y:S02]  /*20f0*/  PRMT R16, RZ, 0x7610, R16 ;  /* 0x00007610ff107816 */ /* 0x000fe40000000010 */
[----:B------:R-:W-:Y:S01]  /*2100*/  LEA.HI.X.SX32 R49, R5, R14, 0x1, P6 ;  /* 0x0000000e05317211 */ /* 0x000fe200030f0eff */
[----:B------:R-:W0:Y:S01]  /*2110*/  @!P5 LDS R13, [R37+0x4000] ;  /* 0x00400000250dd984 */ /* 0x000e220000000800 */
[----:B------:R-:W-:-:S04]  /*2120*/  LEA R46, P6, R4, R44, 0x1 ;  /* 0x0000002c042e7211 */ /* 0x000fc800078c08ff */
[----:B------:R-:W-:Y:S02]  /*2130*/  LEA.HI.X.SX32 R47, R4, R14, 0x1, P6 ;  /* 0x0000000e042f7211 */ /* 0x000fe400030f0eff */
[----:B------:R-:W-:-:S04]  /*2140*/  LEA R44, P6, R3, R44, 0x1 ;  /* 0x0000002c032c7211 */ /* 0x000fc800078c08ff */
[----:B------:R-:W-:Y:S02]  /*2150*/  LEA.HI.X.SX32 R45, R3, R14, 0x1, P6 ;  /* 0x0000000e032d7211 */ /* 0x000fe400030f0eff */
[----:B------:R-:W-:Y:S01]  /*2160*/  PRMT R14, RZ, 0x7610, R14 ;  /* 0x00007610ff0e7816 */ /* 0x000fe2000000000e */
[----:B0-----:R-:W0:Y:S02]  /*2170*/  SHFL.BFLY PT, R12, R13, 0x1, 0x1f ;  /* 0x0c201f000d0c7f89 */ /* 0x001e2400000e0000 */
[----:B0-----:R-:W-:-:S05]  /*2180*/  FADD R12, R13, R12 ;  /* 0x0000000c0d0c7221 */ /* 0x001fca0000000000 */
[----:B------:R0:W-:Y:S01]  /*2190*/  @P0 STS [R37+0x4000], R12 ;  /* 0x0040000c25000388 */ /* 0x0001e20000000800 */
[----:B------:R-:W-:Y:S06]  /*21a0*/  BAR.SYNC.DEFER_BLOCKING 0x0 ;  /* 0x0000000000007b1d */ /* 0x000fec0000010000 */
[----:B------:R-:W2:Y:S04]  /*21b0*/  @P3 LDG.E.U16 R14, desc[UR30][R58.64] ;  /* 0x0000001e3a0e3981 */ /* 0x000ea8000c1e1500 */
[----:B------:R-:W3:Y:S04]  /*21c0*/  @P3 LDG.E.U16 R16, desc[UR30][R56.64] ;  /* 0x0000001e38103981 */ /* 0x000ee8000c1e1500 */
[----:B------:R-:W4:Y:S04]  /*21d0*/  @P3 LDG.E.U16 R18, desc[UR30][R54.64] ;  /* 0x0000001e36123981 */ /* 0x000f28000c1e1500 */
[----:B------:R-:W5:Y:S04]  /*21e0*/  @P3 LDG.E.U16 R20, desc[UR30][R52.64] ;  /* 0x0000001e34143981 */ /* 0x000f68000c1e1500 */
[----:B------:R-:W5:Y:S04]  /*21f0*/  @P3 LDG.E.U16 R22, desc[UR30][R50.64] ;  /* 0x0000001e32163981 */ /* 0x000f68000c1e1500 */
[----:B------:R-:W5:Y:S04]  /*2200*/  @P3 LDG.E.U16 R24, desc[UR30][R48.64] ;  /* 0x0000001e30183981 */ /* 0x000f68000c1e1500 */
[----:B------:R-:W5:Y:S04]  /*2210*/  @P3 LDG.E.U16 R26, desc[UR30][R46.64] ;  /* 0x0000001e2e1a3981 */ /* 0x000f68000c1e1500 */
[----:B------:R-:W5:Y:S01]  /*2220*/  @P3 LDG.E.U16 R28, desc[UR30][R44.64] ;  /* 0x0000001e2c1c3981 */ /* 0x000f62000c1e1500 */
[----:B------:R-:W-:Y:S01]  /*2230*/  ISETP.NE.U32.AND P6, PT, R10, RZ, PT ;  /* 0x000000ff0a00720c */ /* 0x000fe20003fc5070 */
[----:B------:R-:W-:Y:S01]  /*2240*/  IMAD.SHL.U32 R3, R0, 0x2, RZ ;  /* 0x0000000200037824 */ /* 0x000fe200078e00ff */
[----:B------:R-:W-:Y:S01]  /*2250*/  UIADD3 UR69, UPT, UPT, UR29, 0x80, URZ ;  /* 0x000000801d457890 */ /* 0x000fe2000fffe0ff */
[----:B------:R0:W1:Y:S01]  /*2260*/  LDS R78, [R36+0x4000] ;  /* 0x00400000244e7984 */ /* 0x0000620000000800 */
[----:B------:R-:W-:Y:S01]  /*2270*/  SEL R4, RZ, 0x90, !P6 ;  /* 0x00000090ff047807 */ /* 0x000fe20007000000 */
[----:B------:R-:W-:Y:S01]  /*2280*/  UIADD3 UR27, UPT, UPT, UR27, -0x10, URZ ;  /* 0xfffffff01b1b7890 */ /* 0x000fe2000fffe0ff */
[----:B------:R-:W-:Y:S01]  /*2290*/  F2FP.BF16.F32.PACK_AB R8, R9, R8 ;  /* 0x000000080908723e */ /* 0x000fe200000010ff */
[----:B------:R-:W-:Y:S01]  /*22a0*/  UIADD3 UR26, UPT, UPT, UR26, UR13, UR69 ;  /* 0x0000000d1a1a7290 */ /* 0x000fe2000fffe045 */
[----:B------:R-:W-:Y:S01]  /*22b0*/  LOP3.LUT R3, R4, 0x17e, R3, 0x78, !PT ;  /* 0x0000017e04037812 */ /* 0x000fe200078e7803 */
[----:B------:R-:W-:Y:S01]  /*22c0*/  BAR.SYNC.DEFER_BLOCKING 0x0 ;  /* 0x0000000000007b1d */ /* 0x000fe20000010000 */
[----:B------:R-:W-:Y:S01]  /*22d0*/  FADD R4, -R60, -INF ;  /* 0xff8000003c047421 */ /* 0x000fe20000000100 */
[----:B------:R-:W-:-:S03]  /*22e0*/  F2FP.BF16.F32.PACK_AB R9, R7, R6 ;  /* 0x000000060709723e */ /* 0x000fc600000010ff */
[----:B------:R-:W-:Y:S01]  /*22f0*/  FMUL R79, R4, 1.4426950216293334961 ;  /* 0x3fb8aa3b044f7820 */ /* 0x000fe20000400000 */
[----:B--2---:R0:W-:Y:S04]  /*2300*/  STS.U16 [R3+UR24+0x4000], R14 ;  /* 0x0040000e03007988 */ /* 0x0041e80008000418 */
[----:B---3--:R0:W-:Y:S04]  /*2310*/  STS.U16 [R3+UR24+0x4200], R16 ;  /* 0x0042001003007988 */ /* 0x0081e80008000418 */
[----:B----4-:R0:W-:Y:S04]  /*2320*/  STS.U16 [R3+UR24+0x4400], R18 ;  /* 0x0044001203007988 */ /* 0x0101e80008000418 */
[----:B-----5:R0:W-:Y:S04]  /*2330*/  STS.U16 [R3+UR24+0x4600], R20 ;  /* 0x0046001403007988 */ /* 0x0201e80008000418 */
[----:B------:R0:W-:Y:S04]  /*2340*/  STS.U16 [R3+UR24+0x4800], R22 ;  /* 0x0048001603007988 */ /* 0x0001e80008000418 */
[----:B------:R0:W-:Y:S04]  /*2350*/  STS.U16 [R3+UR24+0x4a00], R24 ;  /* 0x004a001803007988 */ /* 0x0001e80008000418 */
[----:B------:R0:W-:Y:S04]  /*2360*/  STS.U16 [R3+UR24+0x4c00], R26 ;  /* 0x004c001a03007988 */ /* 0x0001e80008000418 */
[----:B------:R0:W-:Y:S01]  /*2370*/  STS.U16 [R3+UR24+0x4e00], R28 ;  /* 0x004e001c03007988 */ /* 0x0001e20008000418 */
[----:B-1----:R-:W-:Y:S05]  /*2380*/  BRA.U !UP0, `(.L_x_9) ;  /* 0x0000000108087547 */ /* 0x002fea000b800000 */
[----:B------:R1:W-:Y:S01]  /*2390*/  STTM.16dp32bit_t0_t15.x2 tmem[UR26], R8 ;  /* 0x00000008000079ed */ /* 0x0003e2000888001a */
[----:B------:R1:W-:Y:S02]  /*23a0*/  STTM.16dp32bit_t16_t31.x2 tmem[UR26+0x2], R8 ;  /* 0x00000208000079ed */ /* 0x0003e400088a001a */
.L_x_9:
[----:B------:R-:W2:Y:S02]  /*23b0*/  FENCE.VIEW.ASYNC.T ;  /* 0x00000000000073c6 */ /* 0x000ea40000000200 */
[----:B--2---:R-:W-:Y:S06]  /*23c0*/  BAR.SYNC.DEFER_BLOCKING 0x0 ;  /* 0x0000000000007b1d */ /* 0x004fec0000010000 */
[----:B------:R-:W2:Y:S01]  /*23d0*/  MUFU.EX2 R79, R79 ;  /* 0x0000004f004f7308 */ /* 0x000ea20000000800 */
[----:B01----:R-:W0:Y:S01]  /*23e0*/  LDTM.16dp32bit_t0_t15.x32 R4, tmem[UR22] ;  /* 0x00000016000479ee */ /* 0x003e220008a80000 */
[----:B------:R-:W1:Y:S01]  /*23f0*/  LDTM.16dp32bit_t16_t31.x32 R4, tmem[UR22+0x20] ;  /* 0x00002016000479ee */ /* 0x000e620008aa0000 */
[----:B------:R-:W-:Y:S01]  /*2400*/  NOP ;  /* 0x0000000000007918 */ /* 0x000fe20000000000 */
[----:B------:R-:W-:Y:S05]  /*2410*/  BRA.U !UP0, `(.L_x_10) ;  /* 0x0000000108887547 */ /* 0x000fea000b800000 */
[C---:B012---:R-:W-:Y:S01]  /*2420*/  FMUL R4, R79.reuse, R4 ;  /* 0x000000044f047220 */ /* 0x047fe20000400000 */
[C---:B------:R-:W-:Y:S01]  /*2430*/  FMUL R5, R79.reuse, R5 ;  /* 0x000000054f057220 */ /* 0x040fe20000400000 */
        /* <DEDUP_REMOVED lines=29> */
[----:B------:R-:W-:-:S04]  /*2610*/  FMUL R35, R79, R35 ;  /* 0x000000234f237220 */ /* 0x000fc80000400000 */
[----:B------:R3:W-:Y:S01]  /*2620*/  STTM.16dp32bit_t0_t15.x32 tmem[UR22], R4 ;  /* 0x00000004000079ed */ /* 0x0007e20008a80016 */
[----:B------:R3:W-:Y:S02]  /*2630*/  STTM.16dp32bit_t16_t31.x32 tmem[UR22+0x20], R4 ;  /* 0x00002004000079ed */ /* 0x0007e40008aa0016 */
.L_x_10:
[----:B-1----:R-:W1:Y:S02]  /*2640*/  FENCE.VIEW.ASYNC.T ;  /* 0x00000000000073c6 */ /* 0x002e640000000200 */
[----:B-1----:R-:W-:Y:S01]  /*2650*/  BAR.SYNC.DEFER_BLOCKING 0x0 ;  /* 0x0000000000007b1d */ /* 0x002fe20000010000 */
[----:B--2---:R-:W-:Y:S01]  /*2660*/  FADD R78, R79, R78 ;  /* 0x0000004e4f4e7221 */ /* 0x004fe20000000000 */
[----:B------:R-:W-:-:S04]  /*2670*/  UISETP.GE.AND UP0, UPT, UR27, 0x1, UPT ;  /* 0x000000011b00788c */ /* 0x000fc8000bf06270 */
[----:B------:R1:W-:Y:S06]  /*2680*/  MEMBAR.ALL.CTA ;  /* 0x0000000000007992 */ /* 0x0003ec0000008000 */
[----:B-1----:R-:W1:Y:S02]  /*2690*/  FENCE.VIEW.ASYNC.S ;  /* 0x00000000000073c6 */ /* 0x002e640000000000 */
[----:B-1----:R-:W-:Y:S06]  /*26a0*/  BAR.SYNC.DEFER_BLOCKING 0x0 ;  /* 0x0000000000007b1d */ /* 0x002fec0000010000 */
[----:B------:R-:W-:Y:S05]  /*26b0*/  BRA.U !UP2, `(.L_x_11) ;  /* 0x000000010a287547 */ /* 0x000fea000b800000 */
[----:B------:R-:W-:Y:S01]  /*26c0*/  ULOP3.LUT UR7, UR4, 0xc0004010, URZ, 0xfc, !UPT ;  /* 0xc000401004077892 */ /* 0x000fe2000f8efcff */
[----:B------:R-:W-:Y:S02]  /*26d0*/  UMOV UR5, URZ ;  /* 0x000000ff00057c82 */ /* 0x000fe40008000000 */
[----:B------:R-:W-:Y:S01]  /*26e0*/  UMOV UR4, UR23 ;  /* 0x0000001700047c82 */ /* 0x000fe20008000000 */
[----:B------:R-:W-:Y:S01]  /*26f0*/  UMOV UR8, 0x0 ;  /* 0x0000000000087882 */ /* 0x000fe20000000000 */
[----:B------:R-:W-:Y:S01]  /*2700*/  UMOV UR9, 0x4200490 ;  /* 0x0420049000097882 */ /* 0x000fe20000000000 */
[----:B------:R-:W-:Y:S01]  /*2710*/  UMOV UR6, UR14 ;  /* 0x0000000e00067c82 */ /* 0x000fe20008000000 */
[----:B------:R-:W-:Y:S02]  /*2720*/  UMOV UR4, UR4 ;  /* 0x0000000400047c82 */ /* 0x000fe40008000000 */
[----:B------:R1:W-:Y:S01]  /*2730*/  UTCHMMA tmem[UR69], gdesc[UR6], tmem[UR29], tmem[UR8], idesc[UR9], UPT ;  /* 0x00ff0806450079ea */ /* 0x0003e2000b80001d */
[----:B------:R1:W-:Y:S01]  /*2740*/  UTCBAR [UR4], URZ ;  /* 0x000000ff040073e9 */ /* 0x0003e200080000ff */
[----:B------:R-:W-:Y:S01]  /*2750*/  NOP ;  /* 0x0000000000007918 */ /* 0x000fe20000000000 */
.L_x_11:
[----:B------:R-:W-:Y:S01]  /*2760*/  FSEL R60, R60, -INF , P3 ;  /* 0xff8000003c3c7808 */ /* 0x000fe20001800000 */
[----:B-1----:R-:W-:Y:S01]  /*2770*/  UMOV UR4, URZ ;  /* 0x000000ff00047c82 */ /* 0x002fe20008000000 */
[----:B------:R-:W-:Y:S01]  /*2780*/  FSEL R78, R78, 1, P3 ;  /* 0x3f8000004e4e7808 */ /* 0x000fe20001800000 */
[----:B------:R-:W-:Y:S06]  /*2790*/  BRA.U !UP0, `(.L_x_12) ;  /* 0x0000001108207547 */ /* 0x000fec000b800000 */
[----:B------:R-:W-:Y:S01]  /*27a0*/  USHF.R.U32.HI UR68, URZ, 0x4, UR24 ;  /* 0x00000004ff447899 */ /* 0x000fe20008011618 */
[----:B------:R-:W-:Y:S01]  /*27b0*/  IMAD.SHL.U32 R61, R61, 0x10, RZ ;  /* 0x000000103d3d7824 */ /* 0x000fe200078e00ff */
[----:B------:R-:W-:Y:S01]  /*27c0*/  USHF.R.U32.HI UR14, URZ, 0x4, UR12 ;  /* 0x00000004ff0e7899 */ /* 0x000fe2000801160c */
[----:B0--3--:R-:W-:Y:S01]  /*27d0*/  MOV R9, R60 ;  /* 0x0000003c00097202 */ /* 0x009fe20000000f00 */
[----:B------:R-:W-:Y:S01]  /*27e0*/  USGXT.U32 UR68, UR68, 0xe ;  /* 0x0000000e4444789a */ /* 0x000fe20008000000 */
[----:B------:R-:W-:Y:S01]  /*27f0*/  IMAD.MOV.U32 R8, RZ, RZ, RZ ;  /* 0x000000ffff087224 */ /* 0x000fe200078e00ff */
[----:B------:R-:W-:Y:S01]  /*2800*/  USGXT.U32 UR14, UR14, 0xe ;  /* 0x0000000e0e0e789a */ /* 0x000fe20008000000 */
[----:B------:R-:W-:Y:S01]  /*2810*/  IMAD.MOV.U32 R79, RZ, RZ, R61 ;  /* 0x000000ffff4f7224 */ /* 0x000fe200078e003d */
[----:B------:R-:W-:Y:S02]  /*2820*/  UIADD3 UR6, UPT, UPT, UR24, 0x6000, URZ ;  /* 0x0000600018067890 */ /* 0x000fe4000fffe0ff */
[----:B------:R-:W-:-:S02]  /*2830*/  UIADD3 UR10, UP2, UPT, UR68, 0x80, URZ ;  /* 0x00000080440a7890 */ /* 0x000fc4000ff5e0ff */
[----:B------:R-:W-:Y:S02]  /*2840*/  USHF.L.U32 UR71, UR71, 0x4, URZ ;  /* 0x0000000447477899 */ /* 0x000fe400080006ff */
[----:B------:R-:W-:Y:S01]  /*2850*/  UIADD3 UR12, UP0, UPT, UR14, 0x2, URZ ;  /* 0x000000020e0c7890 */ /* 0x000fe2000ff1e0ff */
[----:B------:R-:W-:Y:S01]  /*2860*/  UMOV UR5, URZ ;  /* 0x000000ff00057c82 */ /* 0x000fe20008000000 */
[----:B------:R-:W-:Y:S01]  /*2870*/  UMOV UR4, URZ ;  /* 0x000000ff00047c82 */ /* 0x000fe20008000000 */
[----:B------:R-:W-:Y:S01]  /*2880*/  USHF.R.U32.HI UR6, URZ, 0x4, UR6 ;  /* 0x00000004ff067899 */ /* 0x000fe20008011606 */
[----:B------:R-:W-:Y:S01]  /*2890*/  IMAD.U32 R81, RZ, RZ, UR71 ;  /* 0x00000047ff517e24 */ /* 0x000fe2000f8e00ff */
[----:B------:R-:W-:Y:S02]  /*28a0*/  UIADD3.X UR11, UPT, UPT, UR5, 0x40004040, URZ, UP2, !UPT ;  /* 0x40004040050b7890 */ /* 0x000fe400097fe4ff */
[----:B------:R-:W-:Y:S02]  /*28b0*/  UIADD3.X UR13, UPT, UPT, UR4, 0x40004040, URZ, UP0, !UPT ;  /* 0x40004040040d7890 */ /* 0x000fe400087fe4ff */
[----:B------:R-:W-:-:S02]  /*28c0*/  UIADD3 UR34, UP2, UPT, UR10, 0x100, URZ ;  /* 0x000001000a227890 */ /* 0x000fc4000ff5e0ff */
[----:B------:R-:W-:Y:S02]  /*28d0*/  UIADD3 UR32, UP0, UPT, UR10, 0x80, URZ ;  /* 0x000000800a207890 */ /* 0x000fe4000ff1e0ff */
[----:B------:R-:W-:Y:S02]  /*28e0*/  UIADD3 UR36, UP3, UPT, UR10, 0x180, URZ ;  /* 0x000001800a247890 */ /* 0x000fe4000ff7e0ff */
[----:B------:R-:W-:Y:S02]  /*28f0*/  UIADD3 UR38, UP4, UPT, UR10, 0x200, URZ ;  /* 0x000002000a267890 */ /* 0x000fe4000ff9e0ff */
[----:B------:R-:W-:Y:S02]  /*2900*/  UIADD3 UR40, UP5, UPT, UR10, 0x280, URZ ;  /* 0x000002800a287890 */ /* 0x000fe4000ffbe0ff */
[----:B------:R-:W-:Y:S02]  /*2910*/  UIADD3 UR42, UP6, UPT, UR10, 0x300, URZ ;  /* 0x000003000a2a7890 */ /* 0x000fe4000ffde0ff */
[----:B------:R-:W-:-:S02]  /*2920*/  USGXT.U32 UR28, UR6, 0xe ;  /* 0x0000000e061c789a */ /* 0x000fc40008000000 */
[----:B------:R-:W-:Y:S01]  /*2930*/  UIADD3.X UR35, UPT, UPT, UR11, URZ, URZ, UP2, !UPT ;  /* 0x000000ff0b237290 */ /* 0x000fe200097fe4ff */
[----:B------:R-:W-:Y:S01]  /*2940*/  UMOV UR70, 0x1 ;  /* 0x0000000100467882 */ /* 0x000fe20000000000 */
[----:B------:R-:W-:Y:S01]  /*2950*/  UMOV UR7, URZ ;  /* 0x000000ff00077c82 */ /* 0x000fe20008000000 */
[----:B------:R-:W0:Y:S01]  /*2960*/  LDCU UR72, c[0x0][0x3a8] ;  /* 0x00007500ff4877ac */ /* 0x000e220008000800 */
[----:B------:R-:W-:Y:S02]  /*2970*/  UIADD3.X UR33, UPT, UPT, UR11, URZ, URZ, UP0, !UPT ;  /* 0x000000ff0b217290 */ /* 0x000fe400087fe4ff */
[----:B------:R-:W-:Y:S02]  /*2980*/  UIADD3.X UR37, UPT, UPT, UR11, URZ, URZ, UP3, !UPT ;  /* 0x000000ff0b257290 */ /* 0x000fe40009ffe4ff */
[----:B------:R-:W-:Y:S02]  /*2990*/  UIADD3.X UR39, UPT, UPT, UR11, URZ, URZ, UP4, !UPT ;  /* 0x000000ff0b277290 */ /* 0x000fe4000a7fe4ff */
[----:B------:R-:W-:-:S02]  /*29a0*/  UIADD3.X UR41, UPT, UPT, UR11, URZ, URZ, UP5, !UPT ;  /* 0x000000ff0b297290 */ /* 0x000fc4000affe4ff */
[----:B------:R-:W-:Y:S02]  /*29b0*/  UIADD3.X UR43, UPT, UPT, UR11, URZ, URZ, UP6, !UPT ;  /* 0x000000ff0b2b7290 */ /* 0x000fe4000b7fe4ff */
[----:B------:R-:W-:Y:S02]  /*29c0*/  UIADD3.64 UR44, UPT, UPT, UR12, 0x2, URZ ;  /* 0x000000020c2c7897 */ /* 0x000fe4000fffe0ff */
[----:B------:R-:W-:Y:S02]  /*29d0*/  UIADD3.64 UR46, UPT, UPT, UR12, 0x4, URZ ;  /* 0x000000040c2e7897 */ /* 0x000fe4000fffe0ff */
[----:B------:R-:W-:Y:S02]  /*29e0*/  UIADD3.64 UR48, UPT, UPT, UR12, 0x7e, URZ ;  /* 0x0000007e0c307897 */ /* 0x000fe4000fffe0ff */
[----:B------:R-:W-:Y:S02]  /*29f0*/  UIADD3.64 UR50, UPT, UPT, UR12, 0x80, URZ ;  /* 0x000000800c327897 */ /* 0x000fe4000fffe0ff */
[----:B------:R-:W-:-:S02]  /*2a00*/  UIADD3.64 UR52, UPT, UPT, UR12, 0x82, URZ ;  /* 0x000000820c347897 */ /* 0x000fc4000fffe0ff */
[----:B------:R-:W-:Y:S02]  /*2a10*/  UIADD3.64 UR54, UPT, UPT, UR12, 0x84, URZ ;  /* 0x000000840c367897 */ /* 0x000fe4000fffe0ff */
[----:B------:R-:W-:Y:S01]  /*2a20*/  UISETP.NE.U32.AND UP2, UPT, UR15, URZ, UPT ;  /* 0x000000ff0f00728c */ /* 0x000fe2000bf45070 */
[----:B0-----:R-:W-:-:S10]  /*2a30*/  UMOV UR6, URZ ;  /* 0x000000ff00067c82 */ /* 0x001fd40008000000 */
.L_x_17:
[----:B------:R-:W-:-:S04]  /*2a40*/  IMAD.WIDE R4, R79, 0x2, R76 ;  /* 0x000000024f047825 */ /* 0x000fc800078e024c */
[C---:B------:R-:W-:Y:S02]  /*2a50*/  IMAD.WIDE R14, R79.reuse, 0x2, R68 ;  /* 0x000000024f0e7825 */ /* 0x040fe400078e0244 */
[----:B------:R-:W2:Y:S02]  /*2a60*/  LDG.E.U16 R5, desc[UR30][R4.64] ;  /* 0x0000001e04057981 */ /* 0x000ea4000c1e1500 */
[C---:B------:R-:W-:Y:S02]  /*2a70*/  IMAD.WIDE R6, R79.reuse, 0x2, R74 ;  /* 0x000000024f067825 */ /* 0x040fe400078e024a */
[----:B------:R-:W3:Y:S02]  /*2a80*/  LDG.E.U16 R15, desc[UR30][R14.64] ;  /* 0x0000001e0e0f7981 */ /* 0x000ee4000c1e1500 */
[C---:B------:R-:W-:Y:S02]  /*2a90*/  IMAD.WIDE R16, R79.reuse, 0x2, R66 ;  /* 0x000000024f107825 */ /* 0x040fe400078e0242 */
[----:B------:R-:W4:Y:S02]  /*2aa0*/  LDG.E.U16 R6, desc[UR30][R6.64] ;  /* 0x0000001e06067981 */ /* 0x000f24000c1e1500 */
[----:B------:R-:W-:-:S02]  /*2ab0*/  IMAD.WIDE R10, R79, 0x2, R72 ;  /* 0x000000024f0a7825 */ /* 0x000fc400078e0248 */
[----:B------:R-:W5:Y:S02]  /*2ac0*/  LDG.E.U16 R16, desc[UR30][R16.64] ;  /* 0x0000001e10107981 */ /* 0x000f64000c1e1500 */
[C---:B------:R-:W-:Y:S02]  /*2ad0*/  IMAD.WIDE R18, R79.reuse, 0x2, R64 ;  /* 0x000000024f127825 */ /* 0x040fe400078e0240 */
[----:B------:R-:W5:Y:S02]  /*2ae0*/  LDG.E.U16 R11, desc[UR30][R10.64] ;  /* 0x0000001e0a0b7981 */ /* 0x000f64000c1e1500 */
[C---:B------:R-:W-:Y:S02]  /*2af0*/  IMAD.WIDE R12, R79.reuse, 0x2, R70 ;  /* 0x000000024f0c7825 */ /* 0x040fe400078e0246 */
[----:B------:R-:W5:Y:S02]  /*2b00*/  LDG.E.U16 R19, desc[UR30][R18.64] ;  /* 0x0000001e12137981 */ /* 0x000f64000c1e1500 */
[----:B------:R-:W-:-:S02]  /*2b10*/  IMAD.WIDE R20, R79, 0x2, R62 ;  /* 0x000000024f147825 */ /* 0x000fc400078e023e */
[----:B------:R-:W5:Y:S04]  /*2b20*/  LDG.E.U16 R12, desc[UR30][R12.64] ;  /* 0x0000001e0c0c7981 */ /* 0x000f68000c1e1500 */
[----:B------:R-:W5:Y:S01]  /*2b30*/  LDG.E.U16 R20, desc[UR30][R20.64] ;  /* 0x0000001e14147981 */ /* 0x000f62000c1e1500 */
[----:B------:R-:W-:Y:S02]  /*2b40*/  UMOV UR4, 0x1 ;  /* 0x0000000100047882 */ /* 0x000fe40000000000 */
[----:B------:R-:W-:-:S04]  /*2b50*/  @!UP1 UIADD3 UR4, UPT, UPT, -UR4, 0x100000, URZ ;  /* 0x0010000004049890 */ /* 0x000fc8000fffe1ff */
[----:B0-----:R-:W-:Y:S02]  /*2b60*/  @!UP1 USHF.L.U32 UR5, UR4, 0xb, URZ ;  /* 0x0000000b04059899 */ /* 0x001fe400080006ff */
[----:B------:R-:W-:Y:S01]  /*2b70*/  @!UP1 USHF.L.U32 UR4, UR4, 0x1, URZ ;  /* 0x0000000104049899 */ /* 0x000fe200080006ff */
[----:B------:R-:W-:Y:S01]  /*2b80*/  VOTEU.ALL UP0, P2 ;  /* 0x0000000000ff7886 */ /* 0x000fe20001000000 */
        /* <DEDUP_REMOVED lines=8> */
[----:B------:R1:W-:Y:S06]  /*2c10*/  MEMBAR.ALL.CTA ;  /* 0x0000000000007992 */ /* 0x0003ec0000008000 */
[----:B-1----:R-:W-:Y:S04]  /*2c20*/  FENCE.VIEW.ASYNC.S ;  /* 0x00000000000073c6 */ /* 0x002fe80000000000 */
[----:B------:R-:W1:Y:S02]  /*2c30*/  FENCE.VIEW.ASYNC.S ;  /* 0x00000000000073c6 */ /* 0x000e640000000000 */
[----:B-1----:R0:W1:Y:S02]  /*2c40*/  @!UP0 SYNCS.EXCH.64 URZ, [UR24+0x7010], UR4 ;  /* 0x0070100418ff85b2 */ /* 0x0020640008000100 */
[----:B-1----:R-:W-:Y:S06]  /*2c50*/  BAR.SYNC.DEFER_BLOCKING 0x0 ;  /* 0x0000000000007b1d */ /* 0x002fec0000010000 */
[----:B0-----:R-:W-:Y:S05]  /*2c60*/  BRA.U UP2, `(.L_x_13) ;  /* 0x0000000102807547 */ /* 0x001fea000b800000 */
[----:B------:R-:W-:Y:S01]  /*2c70*/  UMOV UR8, UR68 ;  /* 0x0000004400087c82 */ /* 0x000fe20008000000 */
[----:B------:R-:W-:Y:S01]  /*2c80*/  UMOV UR9, 0x40004040 ;  /* 0x4000404000097882 */ /* 0x000fe20000000000 */
[----:B------:R-:W-:Y:S01]  /*2c90*/  UMOV UR15, 0x40004040 ;  /* 0x40004040000f7882 */ /* 0x000fe20000000000 */
[----:B------:R-:W-:Y:S01]  /*2ca0*/  UMOV UR16, 0x0 ;  /* 0x0000000000107882 */ /* 0x000fe20000000000 */
[----:B------:R-:W-:Y:S01]  /*2cb0*/  UMOV UR17, 0x4048490 ;  /* 0x0404849000117882 */ /* 0x000fe20000000000 */
[----:B------:R-:W-:Y:S01]  /*2cc0*/  UIADD3 UR4, UPT, UPT, UR24, 0x7010, URZ ;  /* 0x0000701018047890 */ /* 0x000fe2000fffe0ff */
        /* <DEDUP_REMOVED lines=16> */
[----:B------:R-:W-:Y:S01]  /*2dd0*/  UMOV UR5, URZ ;  /* 0x000000ff00057c82 */ /* 0x000fe20008000000 */
[----:B------:R0:W-:Y:S01]  /*2de0*/  UTCHMMA gdesc[UR36], gdesc[UR48], tmem[UR21], tmem[UR60], idesc[UR61], UPT ;  /* 0x00ff3c30240075ea */ /* 0x0001e2000b800015 */
[----:B------:R-:W-:Y:S01]  /*2df0*/  UMOV UR66, 0x0 ;  /* 0x0000000000427882 */ /* 0x000fe20000000000 */
[----:B------:R-:W-:Y:S01]  /*2e00*/  UMOV UR67, 0x4048490 ;  /* 0x0404849000437882 */ /* 0x000fe20000000000 */
[----:B------:R0:W-:Y:S01]  /*2e10*/  UTCHMMA gdesc[UR38], gdesc[UR50], tmem[UR21], tmem[UR62], idesc[UR63], UPT ;  /* 0x00ff3e32260075ea */ /* 0x0001e2000b800015 */
[----:B------:R-:W-:Y:S01]  /*2e20*/  UMOV UR4, UR4 ;  /* 0x0000000400047c82 */ /* 0x000fe20008000000 */
[----:B------:R0:W-:Y:S01]  /*2e30*/  UTCHMMA gdesc[UR40], gdesc[UR52], tmem[UR21], tmem[UR64], idesc[UR65], UPT ;  /* 0x00ff4034280075ea */ /* 0x0001e2000b800015 */
[----:B------:R0:W-:Y:S01]  /*2e40*/  UTCHMMA gdesc[UR42], gdesc[UR54], tmem[UR21], tmem[UR66], idesc[UR67], UPT ;  /* 0x00ff42362a0075ea */ /* 0x0001e2000b800015 */
[----:B------:R0:W-:Y:S01]  /*2e50*/  UTCBAR [UR4], URZ ;  /* 0x000000ff040073e9 */ /* 0x0001e200080000ff */
[----:B------:R-:W-:Y:S01]  /*2e60*/  NOP ;  /* 0x0000000000007918 */ /* 0x000fe20000000000 */
.L_x_13:
[----:B------:R-:W1:Y:S02]  /*2e70*/  SYNCS.PHASECHK.TRANS64.TRYWAIT P3, [UR24+0x7010], RZ ;  /* 0x007010ffff0075a7 */ /* 0x000e640008061118 */
[----:B-1----:R-:W-:Y:S05]  /*2e80*/  @!P3 BRA `(.L_x_14) ;  /* 0x0000002000c8b947 */ /* 0x002fea0003800000 */
.L_x_23:
[----:B------:R-:W-:Y:S01]  /*2e90*/  BAR.SYNC.DEFER_BLOCKING 0x0 ;  /* 0x0000000000007b1d */ /* 0x000fe20000010000 */
[----:B------:R-:W-:-:S05]  /*2ea0*/  IMAD.U32 R8, R8, -0x80000000, RZ ;  /* 0x8000000008087824 */ /* 0x000fca00078e00ff */
[----:B------:R-:W-:Y:S01]  /*2eb0*/  LDTM.16dp32bit_t0_t15.x4 R4, tmem[UR20] ;  /* 0x00000014000479ee */ /* 0x000fe20008900000 */
[----:B------:R-:W1:Y:S01]  /*2ec0*/  LDTM.16dp32bit_t16_t31.x4 R4, tmem[UR20+0x4] ;  /* 0x00000414000479ee */ /* 0x000e620008920000 */
[----:B------:R-:W2:Y:S01]  /*2ed0*/  @!P2 SYNCS.CCTL.IV [UR24+0x7010] ;  /* 0x00701000ff00a9b1 */ /* 0x000ea20008000018 */
[----:B------:R-:W-:Y:S01]  /*2ee0*/  NOP ;  /* 0x0000000000007918 */ /* 0x000fe20000000000 */
[----:B-1----:R-:W-:Y:S01]  /*2ef0*/  FMUL R10, R4, UR72 ;  /* 0x00000048040a7c20 */ /* 0x002fe20008400000 */
[----:B------:R-:W-:Y:S01]  /*2f00*/  FMUL R11, R5, UR72 ;  /* 0x00000048050b7c20 */ /* 0x000fe20008400000 */
[----:B------:R-:W-:Y:S01]  /*2f10*/  FMUL R12, R6, UR72 ;  /* 0x00000048060c7c20 */ /* 0x000fe20008400000 */
[----:B------:R-:W-:-:S04]  /*2f20*/  FMUL R13, R7, UR72 ;  /* 0x00000048070d7c20 */ /* 0x000fc80008400000 */
[----:B------:R-:W-:-:S04]  /*2f30*/  FMNMX3 R10, R10, R11, R12, !PT ;  /* 0x0000000b0a0a7276 */ /* 0x000fc8000780000c */
[----:B------:R-:W-:-:S05]  /*2f40*/  FMNMX R10, R13, R10, !PT ;  /* 0x0000000a0d0a7209 */ /* 0x000fca0007800000 */
[----:B------:R-:W1:Y:S02]  /*2f50*/  SHFL.BFLY PT, R11, R10, 0x10, 0x1f ;  /* 0x0e001f000a0b7f89 */ /* 0x000e6400000e0000 */
[----:B-1----:R-:W-:-:S05]  /*2f60*/  FMNMX R11, R10, R11, !PT ;  /* 0x0000000b0a0b7209 */ /* 0x002fca0007800000 */
[----:B--2---:R-:W-:Y:S01]  /*2f70*/  @!P4 STS [R38+0x5000], R11 ;  /* 0x0050000b2600c388 */ /* 0x004fe20000000800 */
[----:B------:R-:W-:Y:S06]  /*2f80*/  BAR.SYNC.DEFER_BLOCKING 0x0 ;  /* 0x0000000000007b1d */ /* 0x000fec0000010000 */
[----:B------:R-:W1:Y:S04]  /*2f90*/  @!P5 LDS R80, [R37+0x5000] ;  /* 0x005000002550d984 */ /* 0x000e680000000800 */
[----:B-1----:R-:W1:Y:S02]  /*2fa0*/  SHFL.BFLY PT, R13, R80, 0x1, 0x1f ;  /* 0x0c201f00500d7f89 */ /* 0x002e6400000e0000 */
[----:B-1----:R-:W-:-:S05]  /*2fb0*/  FMNMX R12, R80, R13, !PT ;  /* 0x0000000d500c7209 */ /* 0x002fca0007800000 */
[----:B------:R-:W-:Y:S01]  /*2fc0*/  @P0 STS [R37+0x5000], R12 ;  /* 0x0050000c25000388 */ /* 0x000fe20000000800 */
[----:B------:R-:W-:Y:S06]  /*2fd0*/  BAR.SYNC.DEFER_BLOCKING 0x0 ;  /* 0x0000000000007b1d */ /* 0x000fec0000010000 */
[----:B------:R-:W1:Y:S02]  /*2fe0*/  LDS R60, [R36+0x5000] ;  /* 0x00500000243c7984 */ /* 0x000e640000000800 */
[----:B-1----:R-:W-:-:S05]  /*2ff0*/  FMNMX R60, R60, R9, !PT ;  /* 0x000000093c3c7209 */ /* 0x002fca0007800000 */
        /* <DEDUP_REMOVED lines=9> */
[----:B------:R-:W1:Y:S08]  /*3090*/  MUFU.EX2 R23, R5 ;  /* 0x0000000500177308 */ /* 0x000e700000000800 */
[----:B------:R-:W2:Y:S08]  /*30a0*/  MUFU.EX2 R25, R6 ;  /* 0x0000000600197308 */ /* 0x000eb00000000800 */
[----:B------:R3:W4:Y:S01]  /*30b0*/  MUFU.EX2 R24, R7 ;  /* 0x0000000700187308 */ /* 0x0007220000000800 */
[----:B-1----:R-:W-:-:S04]  /*30c0*/  FADD R10, R22, R23 ;  /* 0x00000017160a7221 */ /* 0x002fc80000000000 */
[----:B--2---:R-:W-:Y:S01]  /*30d0*/  FADD R10, R25, R10 ;  /* 0x0000000a190a7221 */ /* 0x004fe20000000000 */
[----:B---3--:R-:W-:-:S04]  /*30e0*/  IMAD.WIDE R6, R81, 0x2, R56 ;  /* 0x0000000251067825 */ /* 0x008fc800078e0238 */
[----:B----4-:R-:W-:-:S05]  /*30f0*/  FADD R10, R24, R10 ;  /* 0x0000000a180a7221 */ /* 0x010fca0000000000 */
[----:B------:R-:W1:Y:S02]  /*3100*/  SHFL.BFLY PT, R11, R10, 0x10, 0x1f ;  /* 0x0e001f000a0b7f89 */ /* 0x000e6400000e0000 */
[----:B-1----:R-:W-:Y:S01]  /*3110*/  FADD R11, R10, R11 ;  /* 0x0000000b0a0b7221 */ /* 0x002fe20000000000 */
[----:B------:R-:W-:Y:S06]  /*3120*/  BAR.SYNC.DEFER_BLOCKING 0x0 ;  /* 0x0000000000007b1d */ /* 0x000fec0000010000 */
[----:B------:R1:W-:Y:S02]  /*3130*/  @!P4 STS [R38+0x5000], R11 ;  /* 0x0050000b2600c388 */ /* 0x0003e40000000800 */
[----:B------:R-:W-:Y:S01]  /*3140*/  BAR.SYNC.DEFER_BLOCKING 0x0 ;  /* 0x0000000000007b1d */ /* 0x000fe20000010000 */
[----:B-1----:R-:W-:-:S05]  /*3150*/  IMAD.WIDE R10, R81, 0x2, R54 ;  /* 0x00000002510a7825 */ /* 0x002fca00078e0236 */
[----:B------:R-:W1:Y:S04]  /*3160*/  @!P5 LDS R82, [R37+0x5000] ;  /* 0x005000002552d984 */ /* 0x000e680000000800 */
[----:B-1----:R-:W1:Y:S02]  /*3170*/  SHFL.BFLY PT, R5, R82, 0x1, 0x1f ;  /* 0x0c201f0052057f89 */ /* 0x002e6400000e0000 */
[----:B-1----:R-:W-:Y:S01]  /*3180*/  FADD R12, R82, R5 ;  /* 0x00000005520c7221 */ /* 0x002fe20000000000 */
[----:B------:R-:W-:-:S04]  /*3190*/  IMAD.WIDE R4, R81, 0x2, R58 ;  /* 0x0000000251047825 */ /* 0x000fc800078e023a */
[----:B------:R1:W-:Y:S01]  /*31a0*/  @P0 STS [R37+0x5000], R12 ;  /* 0x0050000c25000388 */ /* 0x0003e20000000800 */
[----:B------:R-:W-:Y:S06]  /*31b0*/  BAR.SYNC.DEFER_BLOCKING 0x0 ;  /* 0x0000000000007b1d */ /* 0x000fec0000010000 */
[----:B------:R1:W2:Y:S01]  /*31c0*/  LDS R83, [R36+0x5000] ;  /* 0x0050000024537984 */ /* 0x0002a20000000800 */
[----:B------:R-:W3:Y:S02]  /*31d0*/  SYNCS.PHASECHK.TRANS64.TRYWAIT P3, [UR23], R8 ;  /* 0x00000008ff0075a7 */ /* 0x000ee40008061117 */
[----:B-123--:R-:W-:Y:S05]  /*31e0*/  @!P3 BRA `(.L_x_15) ;  /* 0x0000001c00fcb947 */ /* 0x00efea0003800000 */
.L_x_24:
[C---:B------:R-:W-:Y:S01]  /*31f0*/  IMAD.WIDE R12, R81.reuse, 0x2, R52 ;  /* 0x00000002510c7825 */ /* 0x040fe200078e0234 */
[----:B------:R-:W2:Y:S03]  /*3200*/  LDG.E.U16 R4, desc[UR30][R4.64] ;  /* 0x0000001e04047981 */ /* 0x000ea6000c1e1500 */
[C---:B------:R-:W-:Y:S01]  /*3210*/  IMAD.WIDE R14, R81.reuse, 0x2, R50 ;  /* 0x00000002510e7825 */ /* 0x040fe200078e0232 */
[----:B------:R1:W3:Y:S03]  /*3220*/  LDG.E.U16 R86, desc[UR30][R6.64] ;  /* 0x0000001e06567981 */ /* 0x0002e6000c1e1500 */
[C---:B------:R-:W-:Y:S01]  /*3230*/  IMAD.WIDE R16, R81.reuse, 0x2, R48 ;  /* 0x0000000251107825 */ /* 0x040fe200078e0230 */
[----:B------:R-:W4:Y:S03]  /*3240*/  LDG.E.U16 R88, desc[UR30][R10.64] ;  /* 0x0000001e0a587981 */ /* 0x000f26000c1e1500 */
[C---:B------:R-:W-:Y:S01]  /*3250*/  IMAD.WIDE R18, R81.reuse, 0x2, R46 ;  /* 0x0000000251127825 */ /* 0x040fe200078e022e */
[----:B------:R-:W5:Y:S03]  /*3260*/  LDG.E.U16 R90, desc[UR30][R12.64] ;  /* 0x0000001e0c5a7981 */ /* 0x000f66000c1e1500 */
[----:B------:R-:W-:Y:S01]  /*3270*/  IMAD.WIDE R20, R81, 0x2, R44 ;  /* 0x0000000251147825 */ /* 0x000fe200078e022c */
[----:B------:R-:W5:Y:S04]  /*3280*/  LDG.E.U16 R92, desc[UR30][R14.64] ;  /* 0x0000001e0e5c7981 */ /* 0x000f68000c1e1500 */
[----:B------:R-:W5:Y:S04]  /*3290*/  LDG.E.U16 R94, desc[UR30][R16.64] ;  /* 0x0000001e105e7981 */ /* 0x000f68000c1e1500 */
[----:B------:R-:W5:Y:S04]  /*32a0*/  LDG.E.U16 R96, desc[UR30][R18.64] ;  /* 0x0000001e12607981 */ /* 0x000f68000c1e1500 */
[----:B------:R-:W5:Y:S01]  /*32b0*/  LDG.E.U16 R98, desc[UR30][R20.64] ;  /* 0x0000001e14627981 */ /* 0x000f62000c1e1500 */
[----:B-1----:R-:W-:-:S02]  /*32c0*/  F2FP.BF16.F32.PACK_AB R6, R23, R22 ;  /* 0x000000161706723e */ /* 0x002fc400000010ff */
[----:B------:R-:W-:Y:S01]  /*32d0*/  F2FP.BF16.F32.PACK_AB R7, R24, R25 ;  /* 0x000000191807723e */ /* 0x000fe200000010ff */
[----:B------:R-:W-:-:S03]  /*32e0*/  FADD R84, -R60, R9 ;  /* 0x000000093c547221 */ /* 0x000fc60000000100 */
[----:B------:R-:W-:Y:S01]  /*32f0*/  STTM.16dp32bit_t0_t15.x2 tmem[UR26], R6 ;  /* 0x00000006000079ed */ /* 0x000fe2000888001a */
[----:B------:R-:W-:Y:S01]  /*3300*/  STTM.16dp32bit_t16_t31.x2 tmem[UR26+0x2], R6 ;  /* 0x00000206000079ed */ /* 0x000fe200088a001a */
[----:B------:R-:W-:-:S06]  /*3310*/  FMUL R84, R84, 1.4426950216293334961 ;  /* 0x3fb8aa3b54547820 */ /* 0x000fcc0000400000 */
[----:B------:R-:W1:Y:S01]  /*3320*/  MUFU.EX2 R84, R84 ;  /* 0x0000005400547308 */ /* 0x000e620000000800 */
[----:B------:R-:W-:Y:S01]  /*3330*/  ULEA UR23, UR70, UR24, 0x3 ;  /* 0x0000001846177291 */ /* 0x000fe2000f8e18ff */
[----:B0-----:R-:W-:-:S03]  /*3340*/  UMOV UR4, UR7 ;  /* 0x0000000700047c82 */ /* 0x001fc60008000000 */
[----:B------:R-:W-:Y:S01]  /*3350*/  UIADD3 UR23, UPT, UPT, UR23, 0x7000, URZ ;  /* 0x0000700017177890 */ /* 0x000fe2000fffe0ff */
        /* <DEDUP_REMOVED lines=8> */
[----:B------:R-:W3:Y:S02]  /*33e0*/  FENCE.VIEW.ASYNC.T ;  /* 0x00000000000073c6 */ /* 0x000ee40000000200 */
[----:B---3--:R-:W-:Y:S06]  /*33f0*/  BAR.SYNC.DEFER_BLOCKING 0x0 ;  /* 0x0000000000007b1d */ /* 0x008fec0000010000 */
[----:B0-----:R-:W-:Y:S01]  /*3400*/  LDTM.16dp32bit_t0_t15.x32 R4, tmem[UR22] ;  /* 0x00000016000479ee */ /* 0x001fe20008a80000 */
[----:B------:R-:W1:Y:S01]  /*3410*/  LDTM.16dp32bit_t16_t31.x32 R4, tmem[UR22+0x20] ;  /* 0x00002016000479ee */ /* 0x000e620008aa0000 */
[----:B------:R-:W-:Y:S01]  /*3420*/  NOP ;  /* 0x0000000000007918 */ /* 0x000fe20000000000 */
[C---:B-1----:R-:W-:Y:S01]  /*3430*/  FMUL R4, R84.reuse, R4 ;  /* 0x0000000454047220 */ /* 0x042fe20000400000 */
        /* <DEDUP_REMOVED lines=32> */
[----:B------:R2:W-:Y:S01]  /*3640*/  STTM.16dp32bit_t16_t31.x32 tmem[UR22+0x20], R4 ;  /* 0x00002004000079ed */ /* 0x0005e20008aa0016 */
[----:B------:R-:W0:Y:S02]  /*3650*/  FENCE.VIEW.ASYNC.T ;  /* 0x00000000000073c6 */ /* 0x000e240000000200 */
[----:B0-----:R-:W-:Y:S06]  /*3660*/  BAR.SYNC.DEFER_BLOCKING 0x0 ;  /* 0x0000000000007b1d */ /* 0x001fec0000010000 */
[----:B------:R0:W-:Y:S06]  /*3670*/  MEMBAR.ALL.CTA ;  /* 0x0000000000007992 */ /* 0x0001ec0000008000 */
[----:B0-----:R-:W0:Y:S02]  /*3680*/  FENCE.VIEW.ASYNC.S ;  /* 0x00000000000073c6 */ /* 0x001e240000000000 */
[----:B0-----:R-:W-:Y:S06]  /*3690*/  BAR.SYNC.DEFER_BLOCKING 0x0 ;  /* 0x0000000000007b1d */ /* 0x001fec0000010000 */
[----:B------:R-:W-:Y:S05]  /*36a0*/  BRA.U UP2, `(.L_x_16) ;  /* 0x0000000102287547 */ /* 0x000fea000b800000 */
[----:B------:R-:W-:Y:S01]  /*36b0*/  UMOV UR8, UR23 ;  /* 0x0000001700087c82 */ /* 0x000fe20008000000 */
[----:B------:R-:W-:Y:S01]  /*36c0*/  UMOV UR9, URZ ;  /* 0x000000ff00097c82 */ /* 0x000fe20008000000 */
[----:B------:R-:W-:Y:S01]  /*36d0*/  UMOV UR16, UR28 ;  /* 0x0000001c00107c82 */ /* 0x000fe20008000000 */
[----:B------:R-:W-:Y:S01]  /*36e0*/  UMOV UR17, 0xc0004010 ;  /* 0xc000401000117882 */ /* 0x000fe20000000000 */
[----:B------:R-:W-:Y:S01]  /*36f0*/  UMOV UR18, 0x0 ;  /* 0x0000000000127882 */ /* 0x000fe20000000000 */
[----:B------:R-:W-:Y:S01]  /*3700*/  UMOV UR19, 0x4200490 ;  /* 0x0420049000137882 */ /* 0x000fe20000000000 */
[----:B------:R-:W-:Y:S01]  /*3710*/  UMOV UR5, UR8 ;  /* 0x0000000800057c82 */ /* 0x000fe20008000000 */
[----:B------:R0:W-:Y:S01]  /*3720*/  UTCHMMA tmem[UR69], gdesc[UR16], tmem[UR29], tmem[UR18], idesc[UR19], UPT ;  /* 0x00ff1210450079ea */ /* 0x0001e2000b80001d */
[----:B------:R0:W-:Y:S01]  /*3730*/  UTCBAR [UR5], URZ ;  /* 0x000000ff050073e9 */ /* 0x0001e200080000ff */
[----:B------:R-:W-:Y:S02]  /*3740*/  NOP ;  /* 0x0000000000007918 */ /* 0x000fe40000000000 */
.L_x_16:
[----:B------:R-:W-:Y:S01]  /*3750*/  UIADD3 UR70, UPT, UPT, UR70, 0x1, URZ ;  /* 0x0000000146467890 */ /* 0x000fe2000fffe0ff */
[----:B------:R-:W-:Y:S01]  /*3760*/  FFMA R78, R84, R78, R83 ;  /* 0x0000004e544e7223 */ /* 0x000fe20000000053 */
[----:B------:R-:W-:Y:S01]  /*3770*/  UIADD3 UR6, UPT, UPT, UR6, 0x10, URZ ;  /* 0x0000001006067890 */ /* 0x000fe2000fffe0ff */
[----:B------:R-:W-:Y:S01]  /*3780*/  IADD3 R81, PT, PT, R81, UR71, RZ ;  /* 0x0000004751517c10 */ /* 0x000fe2000fffe0ff */
[----:B------:R-:W-:Y:S01]  /*3790*/  UISETP.GT.AND UP0, UPT, UR70, 0x1, UPT ;  /* 0x000000014600788c */ /* 0x000fe2000bf04270 */
[----:B------:R-:W-:Y:S02]  /*37a0*/  IMAD.IADD R79, R61, 0x1, R79 ;  /* 0x000000013d4f7824 */ /* 0x000fe400078e024f */
[----:B--2---:R-:W-:Y:S01]  /*37b0*/  IMAD.U32 R8, RZ, RZ, UR4 ;  /* 0x00000004ff087e24 */ /* 0x004fe2000f8e00ff */
[----:B------:R-:W-:Y:S01]  /*37c0*/  USEL UR7, URZ, 0x1, !UP0 ;  /* 0x00000001ff077887 */ /* 0x000fe2000c000000 */
[----:B------:R-:W-:Y:S01]  /*37d0*/  IMAD.MOV.U32 R9, RZ, RZ, R60 ;  /* 0x000000ffff097224 */ /* 0x000fe200078e003c */
[----:B------:R-:W-:-:S02]  /*37e0*/  USEL UR70, UR70, URZ, !UP0 ;  /* 0x000000ff46467287 */ /* 0x000fc4000c000000 */
[----:B------:R-:W-:Y:S02]  /*37f0*/  UISETP.GE.AND UP0, UPT, UR6, UR27, UPT ;  /* 0x0000001b0600728c */ /* 0x000fe4000bf06270 */
[----:B------:R-:W-:-:S07]  /*3800*/  ULOP3.LUT UR7, UR4, UR7, URZ, 0x3c, !UPT ;  /* 0x0000000704077292 */ /* 0x000fce000f8e3cff */
[----:B------:R-:W-:Y:S05]  /*3810*/  BRA.U !UP0, `(.L_x_17) ;  /* 0xfffffff108887547 */ /* 0x000fea000b83ffff */
.L_x_12:
[----:B0-----:R-:W0:Y:S01]  /*3820*/  LDCU UR5, c[0x0][0x3f0] ;  /* 0x00007e00ff0577ac */ /* 0x001e220008000800 */
[----:B------:R-:W-:Y:S02]  /*3830*/  IMAD.SHL.U32 R3, R0, 0x100, RZ ;  /* 0x0000010000037824 */ /* 0x000fe400078e00ff */
[C---:B------:R-:W-:Y:S01]  /*3840*/  FMUL R38, R78.reuse, 8388608 ;  /* 0x4b0000004e267820 */ /* 0x040fe20000400000 */
[C---:B------:R-:W-:Y:S01]  /*3850*/  FSETP.GEU.AND P4, PT, R78.reuse, 1.175494350822287508e-38, PT ;  /* 0x008000004e00780b */ /* 0x040fe20003f8e000 */
[----:B------:R-:W-:Y:S01]  /*3860*/  IMAD.MOV.U32 R42, RZ, RZ, 0x3dc6b27f ;  /* 0x3dc6b27fff2a7424 */ /* 0x000fe200078e00ff */
[----:B------:R-:W-:Y:S02]  /*3870*/  FSETP.GT.AND P3, PT, |R78|, 8.50705917302346158658e+37, PT ;  /* 0x7e8000004e00780b */ /* 0x000fe40003f64200 */
[----:B---3--:R-:W-:Y:S02]  /*3880*/  LOP3.LUT R4, R3, 0x1000, RZ, 0xc0, !PT ;  /* 0x0000100003047812 */ /* 0x008fe400078ec0ff */
[----:B------:R-:W-:-:S02]  /*3890*/  LOP3.LUT R3, R0, 0x80, RZ, 0xc0, !PT ;  /* 0x0000008000037812 */ /* 0x000fc400078ec0ff */
[----:B------:R-:W-:Y:S02]  /*38a0*/  IADD3 R4, PT, PT, R4, UR24, RZ ;  /* 0x0000001804047c10 */ /* 0x000fe4000fffe0ff */
[----:B------:R-:W-:Y:S02]  /*38b0*/  FSEL R38, R38, R78, !P4 ;  /* 0x0000004e26267208 */ /* 0x000fe40006000000 */
[----:B------:R-:W-:Y:S01]  /*38c0*/  SHF.R.U32.HI R36, RZ, 0x2, R0 ;  /* 0x00000002ff247819 */ /* 0x000fe20000011600 */
[----:B------:R-:W-:Y:S01]  /*38d0*/  IMAD R4, R3, 0x40, R4 ;  /* 0x0000004003047824 */ /* 0x000fe200078e0204 */
[----:B0-----:R-:W-:Y:S01]  /*38e0*/  UISETP.GE.AND UP0, UPT, UR5, 0x1, UPT ;  /* 0x000000010500788c */ /* 0x001fe2000bf06270 */
[----:B------:R-:W-:Y:S02]  /*38f0*/  VIADD R3, R38, 0xc0cafb0d ;  /* 0xc0cafb0d26037836 */ /* 0x000fe40000000000 */
[----:B------:R-:W-:-:S06]  /*3900*/  IMAD R43, R43, 0x10, R4 ;  /* 0x000000102b2b7824 */ /* 0x000fcc00078e0204 */
[----:B------:R-:W-:Y:S05]  /*3910*/  BRA.U !UP0, `(.L_x_18) ;  /* 0x0000000108107547 */ /* 0x000fea000b800000 */
[----:B------:R-:W-:-:S06]  /*3920*/  USHF.L.U32 UR4, UR4, 0x1f, URZ ;  /* 0x0000001f04047899 */ /* 0x000fcc00080006ff */
[----:B------:R-:W-:-:S04]  /*3930*/  MOV R4, UR4 ;  /* 0x0000000400047c02 */ /* 0x000fc80008000f00 */
[----:B------:R-:W0:Y:S02]  /*3940*/  SYNCS.PHASECHK.TRANS64.TRYWAIT P0, [UR23], R4 ;  /* 0x00000004ff0075a7 */ /* 0x000e240008001117 */
[----:B0-----:R-:W-:Y:S05]  /*3950*/  @!P0 BRA `(.L_x_19) ;  /* 0x00000018002c8947 */ /* 0x001fea0003800000 */
.L_x_18:
[----:B------:R-:W-:Y:S01]  /*3960*/  BAR.SYNC.DEFER_BLOCKING 0x0 ;  /* 0x0000000000007b1d */ /* 0x000fe20000010000 */
[----:B------:R-:W-:Y:S01]  /*3970*/  LOP3.LUT R37, R36, 0x38, RZ, 0xc0, !PT ;  /* 0x0000003824257812 */ /* 0x000fe200078ec0ff */
[----:B------:R-:W-:Y:S01]  /*3980*/  IMAD.SHL.U32 R40, R0, 0x10, RZ ;  /* 0x0000001000287824 */ /* 0x000fe200078e00ff */
[C---:B------:R-:W-:Y:S01]  /*3990*/  FSETP.GEU.AND P0, PT, |R78|.reuse, 1.175494350822287508e-38, PT ;  /* 0x008000004e00780b */ /* 0x040fe20003f0e200 */
[----:B------:R-:W-:Y:S01]  /*39a0*/  @P3 FMUL R78, R78, 0.25 ;  /* 0x3e8000004e4e3820 */ /* 0x000fe20000400000 */
[----:B------:R-:W-:Y:S01]  /*39b0*/  LOP3.LUT R36, R37, 0x1f, R0, 0xf8, !PT ;  /* 0x0000001f25247812 */ /* 0x000fe200078ef800 */
[----:B------:R-:W0:Y:S01]  /*39c0*/  LDCU.64 UR4, c[0x0][0x3e0] ;  /* 0x00007c00ff0477ac */ /* 0x000e220008000a00 */
[----:B------:R-:W-:Y:S02]  /*39d0*/  LOP3.LUT R41, R40, 0x30, RZ, 0xc0, !PT ;  /* 0x0000003028297812 */ /* 0x000fe400078ec0ff */
[----:B------:R-:W-:Y:S01]  /*39e0*/  LOP3.LUT R3, R3, 0xff800000, RZ, 0xc0, !PT ;  /* 0xff80000003037812 */ /* 0x000fe200078ec0ff */
[C---:B------:R-:W-:Y:S01]  /*39f0*/  IMAD.SHL.U32 R40, R36.reuse, 0x8, RZ ;  /* 0x0000000824287824 */ /* 0x040fe200078e00ff */
[----:B------:R-:W-:Y:S01]  /*3a00*/  FSEL R37, RZ, -23, P4 ;  /* 0xc1b80000ff257808 */ /* 0x000fe20002000000 */
[----:B------:R-:W-:Y:S01]  /*3a10*/  IMAD.SHL.U32 R36, R36, 0x10, RZ ;  /* 0x0000001024247824 */ /* 0x000fe200078e00ff */
[----:B------:R-:W-:Y:S01]  /*3a20*/  LOP3.LUT R46, R0, 0x60, RZ, 0xc0, !PT ;  /* 0x00000060002e7812 */ /* 0x000fe200078ec0ff */
[----:B------:R-:W-:Y:S01]  /*3a30*/  IMAD.IADD R39, R38, 0x1, -R3 ;  /* 0x0000000126277824 */ /* 0x000fe200078e0a03 */
[----:B------:R-:W-:Y:S01]  /*3a40*/  LOP3.LUT R44, R40, 0xc0, RZ, 0xc0, !PT ;  /* 0x000000c0282c7812 */ /* 0x000fe200078ec0ff */
[----:B------:R-:W-:Y:S01]  /*3a50*/  @!P0 FMUL R78, R78, 16777216 ;  /* 0x4b8000004e4e8820 */ /* 0x000fe20000400000 */
[----:B------:R-:W-:Y:S01]  /*3a60*/  I2FP.F32.S32 R40, R3 ;  /* 0x0000000300287245 */ /* 0x000fe20000201400 */
[----:B------:R-:W-:Y:S01]  /*3a70*/  FADD R39, R39, -1 ;  /* 0xbf80000027277421 */ /* 0x000fe20000000000 */
[----:B------:R-:W-:Y:S01]  /*3a80*/  IADD3 R3, PT, PT, R44, UR24, R41 ;  /* 0x000000182c037c10 */ /* 0x000fe2000fffe029 */
[----:B------:R-:W-:Y:S01]  /*3a90*/  IMAD R49, R46, 0x8, R43 ;  /* 0x000000082e317824 */ /* 0x000fe200078e022b */
[----:B------:R-:W1:Y:S01]  /*3aa0*/  MUFU.RCP R41, R78 ;  /* 0x0000004e00297308 */ /* 0x000e620000001000 */
[----:B------:R-:W-:Y:S01]  /*3ab0*/  FFMA.FTZ R40, R40, 1.1920928955078125e-07, R37 ;  /* 0x3400000028287823 */ /* 0x000fe20000010025 */
[C---:B------:R-:W-:Y:S01]  /*3ac0*/  FFMA.FTZ R42, R39.reuse, R42, -0.16845393180847167969 ;  /* 0xbe2c7f30272a7423 */ /* 0x040fe2000001002a */
[----:B------:R-:W2:Y:S02]  /*3ad0*/  @!P2 SYNCS.CCTL.IV [UR24+0x7000] ;  /* 0x00700000ff00a9b1 */ /* 0x000ea40008000018 */
[----:B--2---:R-:W-:Y:S01]  /*3ae0*/  BAR.SYNC.DEFER_BLOCKING 0x0 ;  /* 0x0000000000007b1d */ /* 0x004fe20000010000 */
[----:B0-----:R-:W-:Y:S01]  /*3af0*/  UIMAD UR4, UR25, UR4, URZ ;  /* 0x00000004190472a4 */ /* 0x001fe2000f8e02ff */
[----:B------:R-:W-:Y:S01]  /*3b00*/  FFMA.FTZ R42, R39, R42, 0.1716887056827545166 ;  /* 0x3e2fcf2a272a7423 */ /* 0x000fe2000001002a */
[----:B------:R-:W-:-:S02]  /*3b10*/  LOP3.LUT R36, R36, 0xf0, RZ, 0xc0, !PT ;  /* 0x000000f024247812 */ /* 0x000fc400078ec0ff */
[----:B------:R-:W-:Y:S01]  /*3b20*/  USHF.L.U32 UR6, UR4, 0x1, URZ ;  /* 0x0000000104067899 */ /* 0x000fe200080006ff */
[C---:B------:R-:W-:Y:S02]  /*3b30*/  FFMA.FTZ R42, R39.reuse, R42, -0.17900948226451873779 ;  /* 0xbe374e43272a7423 */ /* 0x040fe4000001002a */
[----:B------:R-:W0:Y:S01]  /*3b40*/  LDC R37, c[0x0][0x3e8] ;  /* 0x0000fa00ff257b82 */ /* 0x000e220000000800 */
[----:B------:R-:W-:Y:S01]  /*3b50*/  LDTM.16dp32bit_t0_t15.x32 R4, tmem[UR22] ;  /* 0x00000016000479ee */ /* 0x000fe20008a80000 */
[----:B------:R-:W2:Y:S01]  /*3b60*/  LDTM.16dp32bit_t16_t31.x32 R4, tmem[UR22+0x20] ;  /* 0x00002016000479ee */ /* 0x000ea20008aa0000 */
[----:B------:R-:W-:-:S04]  /*3b70*/  FFMA.FTZ R42, R39, R42, 0.20512372255325317383 ;  /* 0x3e520bf4272a7423 */ /* 0x000fc8000001002a */
[----:B------:R-:W-:-:S04]  /*3b80*/  FFMA.FTZ R42, R39, R42, -0.24046532809734344482 ;  /* 0xbe763c8b272a7423 */ /* 0x000fc8000001002a */
[----:B------:R-:W-:-:S04]  /*3b90*/  FFMA.FTZ R42, R39, R42, 0.28857114911079406738 ;  /* 0x3e93bf99272a7423 */ /* 0x000fc8000001002a */
[C---:B------:R-:W-:Y:S01]  /*3ba0*/  FFMA.FTZ R42, R39.reuse, R42, -0.36067417263984680176 ;  /* 0xbeb8aa49272a7423 */ /* 0x040fe2000001002a */
[----:B------:R-:W3:Y:S01]  /*3bb0*/  @!P2 SYNCS.CCTL.IV [UR24+0x7008] ;  /* 0x00700800ff00a9b1 */ /* 0x000ee20008000018 */
[----:B------:R-:W-:Y:S02]  /*3bc0*/  NOP ;  /* 0x0000000000007918 */ /* 0x000fe40000000000 */
[----:B------:R-:W-:Y:S01]  /*3bd0*/  FFMA.FTZ R42, R39, R42, 0.48089820146560668945 ;  /* 0x3ef6384a272a7423 */ /* 0x000fe2000001002a */
[----:B------:R-:W-:-:S03]  /*3be0*/  FSETP.NEU.AND P2, PT, R38, RZ, PT ;  /* 0x000000ff2600720b */ /* 0x000fc60003f4d000 */
[----:B------:R-:W-:Y:S01]  /*3bf0*/  FFMA.FTZ R42, R39, R42, -0.72134751081466674805 ;  /* 0xbf38aa3b272a7423 */ /* 0x000fe2000001002a */
[----:B--2---:R-:W-:Y:S01]  /*3c00*/  @P3 FMUL R11, R11, 0.25 ;  /* 0x3e8000000b0b3820 */ /* 0x004fe20000400000 */
[----:B------:R-:W-:Y:S01]  /*3c10*/  @P3 FMUL R16, R16, 0.25 ;  /* 0x3e80000010103820 */ /* 0x000fe20000400000 */
[----:B------:R-:W-:Y:S01]  /*3c20*/  @P3 FMUL R7, R7, 0.25 ;  /* 0x3e80000007073820 */ /* 0x000fe20000400000 */
[----:B------:R-:W-:Y:S01]  /*3c30*/  @P3 FMUL R8, R8, 0.25 ;  /* 0x3e80000008083820 */ /* 0x000fe20000400000 */
[----:B------:R-:W-:Y:S01]  /*3c40*/  @!P0 FMUL R11, R11, 16777216 ;  /* 0x4b8000000b0b8820 */ /* 0x000fe20000400000 */
[----:B------:R-:W-:Y:S01]  /*3c50*/  @!P0 FMUL R16, R16, 16777216 ;  /* 0x4b80000010108820 */ /* 0x000fe20000400000 */
[----:B------:R-:W-:Y:S01]  /*3c60*/  @P3 FMUL R9, R9, 0.25 ;  /* 0x3e80000009093820 */ /* 0x000fe20000400000 */
[----:B------:R-:W-:Y:S01]  /*3c70*/  @P3 FMUL R13, R13, 0.25 ;  /* 0x3e8000000d0d3820 */ /* 0x000fe20000400000 */
[----:B------:R-:W-:Y:S01]  /*3c80*/  @P3 FMUL R5, R5, 0.25 ;  /* 0x3e80000005053820 */ /* 0x000fe20000400000 */
[----:B------:R-:W-:Y:S01]  /*3c90*/  @P3 FMUL R14, R14, 0.25 ;  /* 0x3e8000000e0e3820 */ /* 0x000fe20000400000 */
[----:B------:R-:W-:Y:S01]  /*3ca0*/  @!P0 FMUL R7, R7, 16777216 ;  /* 0x4b80000007078820 */ /* 0x000fe20000400000 */
[C---:B-1----:R-:W-:Y:S01]  /*3cb0*/  FMUL R45, R41.reuse, R11 ;  /* 0x0000000b292d7220 */ /* 0x042fe20000400000 */
[----:B------:R-:W-:Y:S01]  /*3cc0*/  @P3 FMUL R12, R12, 0.25 ;  /* 0x3e8000000c0c3820 */ /* 0x000fe20000400000 */
[----:B------:R-:W-:Y:S01]  /*3cd0*/  @P3 FMUL R18, R18, 0.25 ;  /* 0x3e80000012123820 */ /* 0x000fe20000400000 */
[----:B------:R-:W-:Y:S01]  /*3ce0*/  @!P0 FMUL R8, R8, 16777216 ;  /* 0x4b80000008088820 */ /* 0x000fe20000400000 */
[----:B------:R-:W-:Y:S01]  /*3cf0*/  FMUL R11, R41, R16 ;  /* 0x00000010290b7220 */ /* 0x000fe20000400000 */
[----:B------:R-:W-:Y:S01]  /*3d00*/  @P3 FMUL R29, R29, 0.25 ;  /* 0x3e8000001d1d3820 */ /* 0x000fe20000400000 */
[----:B------:R-:W-:Y:S01]  /*3d10*/  @P3 FMUL R33, R33, 0.25 ;  /* 0x3e80000021213820 */ /* 0x000fe20000400000 */
[----:B------:R-:W-:Y:S01]  /*3d20*/  @!P0 FMUL R9, R9, 16777216 ;  /* 0x4b80000009098820 */ /* 0x000fe20000400000 */
[----:B------:R-:W-:Y:S01]  /*3d30*/  SHF.R.U32.HI R16, RZ, 0x6, R0 ;  /* 0x00000006ff107819 */ /* 0x000fe20000011600 */
[----:B------:R-:W-:Y:S01]  /*3d40*/  @!P0 FMUL R13, R13, 16777216 ;  /* 0x4b8000000d0d8820 */ /* 0x000fe20000400000 */
[----:B------:R-:W-:Y:S01]  /*3d50*/  @!P0 FMUL R5, R5, 16777216 ;  /* 0x4b80000005058820 */ /* 0x000fe20000400000 */
[----:B------:R-:W-:Y:S01]  /*3d60*/  @!P0 FMUL R14, R14, 16777216 ;  /* 0x4b8000000e0e8820 */ /* 0x000fe20000400000 */
[C---:B------:R-:W-:Y:S01]  /*3d70*/  FMUL R44, R41.reuse, R7 ;  /* 0x00000007292c7220 */ /* 0x040fe20000400000 */
[----:B------:R-:W-:Y:S01]  /*3d80*/  @P3 FMUL R10, R10, 0.25 ;  /* 0x3e8000000a0a3820 */ /* 0x000fe20000400000 */
[----:B------:R-:W-:Y:S01]  /*3d90*/  @!P0 FMUL R12, R12, 16777216 ;  /* 0x4b8000000c0c8820 */ /* 0x000fe20000400000 */
[----:B------:R-:W-:Y:S01]  /*3da0*/  @!P0 FMUL R18, R18, 16777216 ;  /* 0x4b80000012128820 */ /* 0x000fe20000400000 */
[----:B------:R-:W-:Y:S01]  /*3db0*/  FMUL R7, R41, R8 ;  /* 0x0000000829077220 */ /* 0x000fe20000400000 */
[----:B------:R-:W-:Y:S01]  /*3dc0*/  @P3 FMUL R4, R4, 0.25 ;  /* 0x3e80000004043820 */ /* 0x000fe20000400000 */
[----:B------:R-:W-:Y:S01]  /*3dd0*/  @P3 FMUL R21, R21, 0.25 ;  /* 0x3e80000015153820 */ /* 0x000fe20000400000 */
[----:B------:R-:W-:Y:S01]  /*3de0*/  @!P0 FMUL R29, R29, 16777216 ;  /* 0x4b8000001d1d8820 */ /* 0x000fe20000400000 */
[----:B------:R-:W-:Y:S01]  /*3df0*/  @!P0 FMUL R33, R33, 16777216 ;  /* 0x4b80000021218820 */ /* 0x000fe20000400000 */
[C---:B------:R-:W-:Y:S01]  /*3e00*/  FMUL R8, R41.reuse, R9 ;  /* 0x0000000929087220 */ /* 0x040fe20000400000 */
[----:B------:R-:W-:Y:S01]  /*3e10*/  SGXT.U32 R16, R16, 0x2 ;  /* 0x000000021010781a */ /* 0x000fe20000000000 */
[----:B------:R-:W-:Y:S01]  /*3e20*/  @P3 FMUL R28, R28, 0.25 ;  /* 0x3e8000001c1c3820 */ /* 0x000fe20000400000 */
[----:B------:R-:W-:Y:S01]  /*3e30*/  @P3 FMUL R32, R32, 0.25 ;  /* 0x3e80000020203820 */ /* 0x000fe20000400000 */
[C---:B------:R-:W-:Y:S01]  /*3e40*/  FMUL R9, R41.reuse, R13 ;  /* 0x0000000d29097220 */ /* 0x040fe20000400000 */
[----:B------:R-:W-:Y:S01]  /*3e50*/  @P3 FMUL R6, R6, 0.25 ;  /* 0x3e80000006063820 */ /* 0x000fe20000400000 */
[C---:B------:R-:W-:Y:S01]  /*3e60*/  FMUL R5, R41.reuse, R5 ;  /* 0x0000000529057220 */ /* 0x040fe20000400000 */
[----:B------:R-:W-:Y:S01]  /*3e70*/  FMUL R13, R41, R14 ;  /* 0x0000000e290d7220 */ /* 0x000fe20000400000 */
[----:B------:R-:W-:Y:S01]  /*3e80*/  @P3 FMUL R15, R15, 0.25 ;  /* 0x3e8000000f0f3820 */ /* 0x000fe20000400000 */
[----:B------:R-:W-:Y:S01]  /*3e90*/  @P3 FMUL R17, R17, 0.25 ;  /* 0x3e80000011113820 */ /* 0x000fe20000400000 */
[----:B------:R-:W-:Y:S01]  /*3ea0*/  @!P0 FMUL R10, R10, 16777216 ;  /* 0x4b8000000a0a8820 */ /* 0x000fe20000400000 */
[C---:B------:R-:W-:Y:S01]  /*3eb0*/  FMUL R12, R41.reuse, R12 ;  /* 0x0000000c290c7220 */ /* 0x040fe20000400000 */
[----:B------:R-:W-:Y:S01]  /*3ec0*/  FMUL R14, R41, R18 ;  /* 0x00000012290e7220 */ /* 0x000fe20000400000 */
[----:B------:R-:W-:Y:S01]  /*3ed0*/  @P3 FMUL R20, R20, 0.25 ;  /* 0x3e80000014143820 */ /* 0x000fe20000400000 */
[----:B------:R-:W-:Y:S01]  /*3ee0*/  @P3 FMUL R24, R24, 0.25 ;  /* 0x3e80000018183820 */ /* 0x000fe20000400000 */
[----:B------:R-:W-:Y:S01]  /*3ef0*/  @!P0 FMUL R4, R4, 16777216 ;  /* 0x4b80000004048820 */ /* 0x000fe20000400000 */
[----:B------:R-:W-:Y:S01]  /*3f00*/  @!P0 FMUL R21, R21, 16777216 ;  /* 0x4b80000015158820 */ /* 0x000fe20000400000 */
[C---:B------:R-:W-:Y:S01]  /*3f10*/  FMUL R29, R41.reuse, R29 ;  /* 0x0000001d291d7220 */ /* 0x040fe20000400000 */
[----:B------:R-:W-:Y:S01]  /*3f20*/  FMUL R18, R41, R33 ;  /* 0x0000002129127220 */ /* 0x000fe20000400000 */
[----:B------:R-:W-:Y:S01]  /*3f30*/  @!P0 FMUL R28, R28, 16777216 ;  /* 0x4b8000001c1c8820 */ /* 0x000fe20000400000 */
[----:B------:R-:W-:Y:S01]  /*3f40*/  @!P0 FMUL R32, R32, 16777216 ;  /* 0x4b80000020208820 */ /* 0x000fe20000400000 */
[----:B0-----:R-:W-:-:S02]  /*3f50*/  IMAD R16, R16, R37, RZ ;  /* 0x0000002510107224 */ /* 0x001fc400078e02ff */
[----:B------:R-:W-:Y:S01]  /*3f60*/  @!P0 FMUL R6, R6, 16777216 ;  /* 0x4b80000006068820 */ /* 0x000fe20000400000 */
[----:B------:R-:W-:Y:S01]  /*3f70*/  @!P0 FMUL R15, R15, 16777216 ;  /* 0x4b8000000f0f8820 */ /* 0x000fe20000400000 */
[----:B------:R-:W-:Y:S01]  /*3f80*/  @!P0 FMUL R17, R17, 16777216 ;  /* 0x4b80000011118820 */ /* 0x000fe20000400000 */
[C---:B------:R-:W-:Y:S01]  /*3f90*/  FMUL R46, R41.reuse, R10 ;  /* 0x0000000a292e7220 */ /* 0x040fe20000400000 */
[----:B------:R-:W-:Y:S01]  /*3fa0*/  F2FP.BF16.F32.PACK_AB R8, R8, R5 ;  /* 0x000000050808723e */ /* 0x000fe200000010ff */
[----:B------:R-:W-:Y:S01]  /*3fb0*/  @!P0 FMUL R20, R20, 16777216 ;  /* 0x4b80000014148820 */ /* 0x000fe20000400000 */
[----:B------:R-:W-:Y:S01]  /*3fc0*/  @!P0 FMUL R24, R24, 16777216 ;  /* 0x4b80000018188820 */ /* 0x000fe20000400000 */
[C---:B------:R-:W-:Y:S01]  /*3fd0*/  FMUL R4, R41.reuse, R4 ;  /* 0x0000000429047220 */ /* 0x040fe20000400000 */
[----:B------:R-:W-:Y:S01]  /*3fe0*/  FMUL R10, R41, R21 ;  /* 0x00000015290a7220 */ /* 0x000fe20000400000 */
[----:B------:R-:W-:Y:S01]  /*3ff0*/  F2FP.BF16.F32.PACK_AB R5, R11, R12 ;  /* 0x0000000c0b05723e */ /* 0x000fe200000010ff */
[----:B------:R-:W-:Y:S01]  /*4000*/  @P3 FMUL R19, R19, 0.25 ;  /* 0x3e80000013133820 */ /* 0x000fe20000400000 */
[----:B------:R-:W-:Y:S01]  /*4010*/  @P3 FMUL R25, R25, 0.25 ;  /* 0x3e80000019193820 */ /* 0x000fe20000400000 */
[C---:B------:R-:W-:Y:S01]  /*4020*/  FMUL R28, R41.reuse, R28 ;  /* 0x0000001c291c7220 */ /* 0x040fe20000400000 */
[C---:B------:R-:W-:Y:S01]  /*4030*/  FMUL R21, R41.reuse, R32 ;  /* 0x0000002029157220 */ /* 0x040fe20000400000 */
[----:B------:R-:W-:Y:S01]  /*4040*/  F2FP.BF16.F32.PACK_AB R11, R18, R29 ;  /* 0x0000001d120b723e */ /* 0x000fe200000010ff */
[----:B------:R-:W-:Y:S01]  /*4050*/  @P3 FMUL R30, R30, 0.25 ;  /* 0x3e8000001e1e3820 */ /* 0x000fe20000400000 */
[----:B------:R-:W-:Y:S01]  /*4060*/  FMUL R43, R41, R6 ;  /* 0x00000006292b7220 */ /* 0x000fe20000400000 */
[----:B------:R-:W-:Y:S01]  /*4070*/  LEA R18, R37, R16, 0x2 ;  /* 0x0000001025127211 */ /* 0x000fe200078e10ff */
[C---:B------:R-:W-:Y:S01]  /*4080*/  FMUL R47, R41.reuse, R15 ;  /* 0x0000000f292f7220 */ /* 0x040fe20000400000 */
[C---:B------:R-:W-:Y:S01]  /*4090*/  FMUL R6, R41.reuse, R17 ;  /* 0x0000001129067220 */ /* 0x040fe20000400000 */
[C---:B------:R-:W-:Y:S01]  /*40a0*/  FMUL R20, R41.reuse, R20 ;  /* 0x0000001429147220 */ /* 0x040fe20000400000 */
[----:B------:R-:W-:Y:S01]  /*40b0*/  FMUL R15, R41, R24 ;  /* 0x00000018290f7220 */ /* 0x000fe20000400000 */
[----:B------:R-:W-:Y:S01]  /*40c0*/  @!P0 FMUL R19, R19, 16777216 ;  /* 0x4b80000013138820 */ /* 0x000fe20000400000 */
[----:B------:R-:W-:Y:S01]  /*40d0*/  @!P0 FMUL R25, R25, 16777216 ;  /* 0x4b80000019198820 */ /* 0x000fe20000400000 */
[----:B------:R-:W-:Y:S01]  /*40e0*/  F2FP.BF16.F32.PACK_AB R4, R7, R4 ;  /* 0x000000040704723e */ /* 0x000fe200000010ff */
[----:B------:R-:W-:Y:S01]  /*40f0*/  @!P0 FMUL R30, R30, 16777216 ;  /* 0x4b8000001e1e8820 */ /* 0x000fe20000400000 */
[----:B------:R-:W-:Y:S01]  /*4100*/  F2FP.BF16.F32.PACK_AB R7, R21, R28 ;  /* 0x0000001c1507723e */ /* 0x000fe200000010ff */
[----:B------:R-:W-:Y:S01]  /*4110*/  IMAD R28, R37, 0x4, R18 ;  /* 0x00000004251c7824 */ /* 0x000fe200078e0212 */
[----:B------:R-:W-:Y:S01]  /*4120*/  F2FP.BF16.F32.PACK_AB R9, R6, R9 ;  /* 0x000000090609723e */ /* 0x000fe200000010ff */
[C---:B------:R-:W-:Y:S01]  /*4130*/  FMUL R48, R41.reuse, R19 ;  /* 0x0000001329307220 */ /* 0x040fe20000400000 */
[----:B------:R-:W-:Y:S01]  /*4140*/  FMUL R25, R41, R25 ;  /* 0x0000001929197220 */ /* 0x000fe20000400000 */
[----:B------:R-:W-:Y:S01]  /*4150*/  F2FP.BF16.F32.PACK_AB R6, R15, R20 ;  /* 0x000000140f06723e */ /* 0x000fe200000010ff */
[----:B------:R-:W-:Y:S01]  /*4160*/  FMUL R19, R41, R30 ;  /* 0x0000001e29137220 */ /* 0x000fe20000400000 */
[----:B------:R-:W-:-:S02]  /*4170*/  IMAD R30, R37, 0x4, R28 ;  /* 0x00000004251e7824 */ /* 0x000fc400078e021c */
[----:B------:R-:W-:Y:S01]  /*4180*/  @P3 FMUL R22, R22, 0.25 ;  /* 0x3e80000016163820 */ /* 0x000fe20000400000 */
[----:B------:R-:W-:Y:S01]  /*4190*/  @P3 FMUL R23, R23, 0.25 ;  /* 0x3e80000017173820 */ /* 0x000fe20000400000 */
[----:B------:R-:W-:Y:S01]  /*41a0*/  @P3 FMUL R26, R26, 0.25 ;  /* 0x3e8000001a1a3820 */ /* 0x000fe20000400000 */
[----:B------:R-:W-:Y:S01]  /*41b0*/  @P3 FMUL R27, R27, 0.25 ;  /* 0x3e8000001b1b3820 */ /* 0x000fe20000400000 */
[----:B------:R-:W-:Y:S01]  /*41c0*/  @P3 FMUL R31, R31, 0.25 ;  /* 0x3e8000001f1f3820 */ /* 0x000fe20000400000 */
[----:B------:R-:W-:Y:S01]  /*41d0*/  @P3 FMUL R34, R34, 0.25 ;  /* 0x3e80000022223820 */ /* 0x000fe20000400000 */
[----:B------:R-:W-:Y:S01]  /*41e0*/  @P3 FMUL R35, R35, 0.25 ;  /* 0x3e80000023233820 */ /* 0x000fe20000400000 */
[----:B------:R-:W-:Y:S01]  /*41f0*/  F2FP.BF16.F32.PACK_AB R10, R25, R10 ;  /* 0x0000000a190a723e */ /* 0x000fe200000010ff */
[----:B---3--:R0:W-:Y:S01]  /*4200*/  STS.128 [R49], R4 ;  /* 0x0000000431007388 */ /* 0x0081e20000000c00 */
[----:B------:R-:W-:Y:S01]  /*4210*/  @!P0 FMUL R22, R22, 16777216 ;  /* 0x4b80000016168820 */ /* 0x000fe20000400000 */
[----:B------:R-:W-:Y:S01]  /*4220*/  @!P0 FMUL R23, R23, 16777216 ;  /* 0x4b80000017178820 */ /* 0x000fe20000400000 */
[----:B------:R-:W-:Y:S01]  /*4230*/  @!P0 FMUL R26, R26, 16777216 ;  /* 0x4b8000001a1a8820 */ /* 0x000fe20000400000 */
[----:B------:R-:W-:Y:S01]  /*4240*/  @!P0 FMUL R27, R27, 16777216 ;  /* 0x4b8000001b1b8820 */ /* 0x000fe20000400000 */
[----:B------:R-:W-:Y:S01]  /*4250*/  @!P0 FMUL R31, R31, 16777216 ;  /* 0x4b8000001f1f8820 */ /* 0x000fe20000400000 */
[----:B------:R-:W-:Y:S01]  /*4260*/  @!P0 FMUL R34, R34, 16777216 ;  /* 0x4b80000022228820 */ /* 0x000fe20000400000 */
[----:B------:R-:W-:Y:S01]  /*4270*/  @!P0 FMUL R35, R35, 16777216 ;  /* 0x4b80000023238820 */ /* 0x000fe20000400000 */
[----:B------:R-:W1:Y:S01]  /*4280*/  LDC.64 R32, c[0x0][0x398] ;  /* 0x0000e600ff207b82 */ /* 0x000e620000000a00 */
[----:B------:R-:W-:Y:S01]  /*4290*/  ISETP.GE.U32.AND P0, PT, R38, 0x7f800000, PT ;  /* 0x7f8000002600780c */ /* 0x000fe20003f06070 */
[----:B------:R2:W-:Y:S01]  /*42a0*/  STS.128 [R49+0x400], R8 ;  /* 0x0004000831007388 */ /* 0x0005e20000000c00 */
[----:B------:R-:W-:Y:S01]  /*42b0*/  FMUL R42, R39, R42 ;  /* 0x0000002a272a7220 */ /* 0x000fe20000400000 */
[C---:B------:R-:W-:Y:S01]  /*42c0*/  FMUL R22, R41.reuse, R22 ;  /* 0x0000001629167220 */ /* 0x040fe20000400000 */
[C---:B------:R-:W-:Y:S01]  /*42d0*/  FMUL R17, R41.reuse, R26 ;  /* 0x0000001a29117220 */ /* 0x040fe20000400000 */
[----:B------:R-:W-:Y:S01]  /*42e0*/  FMUL R34, R41, R34 ;  /* 0x0000002229227220 */ /* 0x000fe20000400000 */
[----:B------:R-:W-:Y:S01]  /*42f0*/  FMUL R42, R39, R42 ;  /* 0x0000002a272a7220 */ /* 0x000fe20000400000 */
[----:B0-----:R-:W-:Y:S01]  /*4300*/  IMAD R6, R37, 0x4, R30 ;  /* 0x0000000425067824 */ /* 0x001fe200078e021e */
[----:B------:R-:W-:Y:S01]  /*4310*/  F2FP.BF16.F32.PACK_AB R13, R14, R13 ;  /* 0x0000000d0e0d723e */ /* 0x000fe200000010ff */
[----:B------:R-:W-:Y:S01]  /*4320*/  IMAD R4, R2, UR5, RZ ;  /* 0x0000000502047c24 */ /* 0x000fe2000f8e02ff */
[----:B------:R-:W-:Y:S01]  /*4330*/  F2FP.BF16.F32.PACK_AB R12, R46, R43 ;  /* 0x0000002b2e0c723e */ /* 0x000fe200000010ff */
[----:B------:R-:W-:Y:S01]  /*4340*/  FFMA.FTZ R39, R39, 1.4426950216293334961, R42 ;  /* 0x3fb8aa3b27277823 */ /* 0x000fe2000001002a */
[----:B------:R-:W-:Y:S01]  /*4350*/  F2FP.BF16.F32.PACK_AB R14, R17, R22 ;  /* 0x00000016110e723e */ /* 0x000fe200000010ff */
[----:B------:R-:W-:Y:S01]  /*4360*/  @P0 IMAD.MOV.U32 R5, RZ, RZ, 0x7f800000 ;  /* 0x7f800000ff050424 */ /* 0x000fe200078e00ff */
[----:B------:R-:W-:Y:S01]  /*4370*/  F2FP.BF16.F32.PACK_AB R15, R34, R19 ;  /* 0x00000013220f723e */ /* 0x000fe200000010ff */
[----:B------:R-:W-:Y:S01]  /*4380*/  FADD R39, R40, R39 ;  /* 0x0000002728277221 */ /* 0x000fe20000000000 */
[----:B------:R-:W-:Y:S01]  /*4390*/  FMUL R23, R41, R23 ;  /* 0x0000001729177220 */ /* 0x000fe20000400000 */
[----:B--2---:R-:W-:Y:S01]  /*43a0*/  LEA R8, R37, R6, 0x2 ;  /* 0x0000000625087211 */ /* 0x004fe200078e10ff */
[----:B------:R-:W-:Y:S01]  /*43b0*/  @P0 FFMA.FTZ R39, R38, R5, +INF ;  /* 0x7f80000026270423 */ /* 0x000fe20000010005 */
[----:B------:R0:W-:Y:S01]  /*43c0*/  STS.128 [R49+0x800], R12 ;  /* 0x0008000c31007388 */ /* 0x0001e20000000c00 */
[----:B------:R-:W-:-:S02]  /*43d0*/  IMAD.SHL.U32 R5, R4, 0x2, RZ ;  /* 0x0000000204057824 */ /* 0x000fc400078e00ff */
[----:B------:R-:W-:Y:S01]  /*43e0*/  FMUL R24, R41, R27 ;  /* 0x0000001b29187220 */ /* 0x000fe20000400000 */
[----:B------:R-:W-:Y:S02]  /*43f0*/  IMAD R10, R37, 0x4, R8 ;  /* 0x00000004250a7824 */ /* 0x000fe400078e0208 */
[C---:B------:R-:W-:Y:S01]  /*4400*/  FMUL R31, R41.reuse, R31 ;  /* 0x0000001f291f7220 */ /* 0x040fe20000400000 */
[----:B------:R-:W-:Y:S01]  /*4410*/  FMUL R26, R41, R35 ;  /* 0x00000023291a7220 */ /* 0x000fe20000400000 */
[----:B------:R-:W-:Y:S01]  /*4420*/  UIMAD.WIDE UR4, UR4, 0x2, URZ ;  /* 0x00000002040478a5 */ /* 0x000fe2000f8e02ff */
[----:B------:R-:W-:Y:S01]  /*4430*/  IMAD R42, R37, 0x4, R10 ;  /* 0x00000004252a7824 */ /* 0x000fe200078e020a */
[----:B------:R-:W-:Y:S01]  /*4440*/  FSEL R39, R39, -INF , P2 ;  /* 0xff80000027277808 */ /* 0x000fe20001000000 */
[----:B------:R-:W-:Y:S01]  /*4450*/  IMAD.HI R4, R4, 0x2, RZ ;  /* 0x0000000204047827 */ /* 0x000fe200078e02ff */
[----:B-1----:R-:W-:Y:S02]  /*4460*/  IADD3 R81, P0, P2, R5, UR6, R32 ;  /* 0x0000000605517c10 */ /* 0x002fe4000fa1e020 */
[----:B------:R-:W-:Y:S01]  /*4470*/  F2FP.BF16.F32.PACK_AB R22, R24, R23 ;  /* 0x000000171816723e */ /* 0x000fe200000010ff */
[----:B------:R-:W-:Y:S01]  /*4480*/  FFMA R60, R39, 0.69314718246459960938, R60 ;  /* 0x3f317218273c7823 */ /* 0x000fe2000000003c */
[----:B------:R-:W-:Y:S01]  /*4490*/  F2FP.BF16.F32.PACK_AB R20, R45, R44 ;  /* 0x0000002c2d14723e */ /* 0x000fe200000010ff */
[----:B0-----:R-:W-:Y:S01]  /*44a0*/  IMAD R12, R37, 0x4, R42 ;  /* 0x00000004250c7824 */ /* 0x001fe200078e022a */
[----:B------:R-:W-:Y:S01]  /*44b0*/  F2FP.BF16.F32.PACK_AB R21, R48, R47 ;  /* 0x0000002f3015723e */ /* 0x000fe200000010ff */
[----:B------:R-:W0:Y:S01]  /*44c0*/  LDCU UR4, c[0x0][0x3ec] ;  /* 0x00007d80ff0477ac */ /* 0x000e220008000800 */
[----:B------:R-:W-:-:S02]  /*44d0*/  F2FP.BF16.F32.PACK_AB R23, R26, R31 ;  /* 0x0000001f1a17723e */ /* 0x000fc400000010ff */
[C---:B------:R-:W-:Y:S02]  /*44e0*/  LEA R14, R37.reuse, R12, 0x2 ;  /* 0x0000000c250e7211 */ /* 0x040fe400078e10ff */
[----:B------:R-:W-:Y:S01]  /*44f0*/  IADD3.X R13, PT, PT, R4, UR5, R33, P0, P2 ;  /* 0x00000005040d7c10 */ /* 0x000fe200087e4421 */
[----:B------:R1:W-:Y:S01]  /*4500*/  STS.128 [R49+0xc00], R20 ;  /* 0x000c001431007388 */ /* 0x0003e20000000c00 */
[----:B------:R-:W-:Y:S01]  /*4510*/  BAR.SYNC.DEFER_BLOCKING 0x0 ;  /* 0x0000000000007b1d */ /* 0x000fe20000010000 */
[C---:B------:R-:W-:Y:S01]  /*4520*/  IMAD R46, R37.reuse, 0x4, R14 ;  /* 0x00000004252e7824 */ /* 0x040fe200078e020e */
[----:B------:R-:W-:Y:S02]  /*4530*/  LEA R24, P3, R30, R81, 0x1 ;  /* 0x000000511e187211 */ /* 0x000fe400078608ff */
[----:B------:R-:W-:Y:S01]  /*4540*/  LOP3.LUT R0, R0, 0xff, RZ, 0xc0, !PT ;  /* 0x000000ff00007812 */ /* 0x000fe200078ec0ff */
[----:B------:R-:W-:Y:S01]  /*4550*/  IMAD R4, R37, 0x4, R46 ;  /* 0x0000000425047824 */ /* 0x000fe200078e022e */
[----:B------:R-:W-:-:S02]  /*4560*/  LEA.HI.X.SX32 R25, R30, R13, 0x1, P3 ;  /* 0x0000000d1e197211 */ /* 0x000fc400018f0eff */
[-C--:B------:R-:W-:Y:S01]  /*4570*/  LEA R32, P3, R10, R81.reuse, 0x1 ;  /* 0x000000510a207211 */ /* 0x080fe200078608ff */
[C---:B------:R-:W-:Y:S01]  /*4580*/  IMAD R48, R37.reuse, 0x4, R4 ;  /* 0x0000000425307824 */ /* 0x040fe200078e0204 */
[----:B------:R-:W-:Y:S01]  /*4590*/  LEA R17, R0, UR24, 0x4 ;  /* 0x0000001800117c11 */ /* 0x000fe2000f8e20ff */
[----:B0-----:R-:W-:Y:S01]  /*45a0*/  UIMAD UR4, UR25, UR4, URZ ;  /* 0x00000004190472a4 */ /* 0x001fe2000f8e02ff */
[-C--:B-1----:R-:W-:Y:S02]  /*45b0*/  LEA R20, P0, R16, R81.reuse, 0x1 ;  /* 0x0000005110147211 */ /* 0x082fe400078008ff */
[----:B------:R-:W-:Y:S01]  /*45c0*/  LEA R22, P2, R18, R81, 0x1 ;  /* 0x0000005112167211 */ /* 0x000fe200078408ff */
[----:B------:R-:W-:Y:S01]  /*45d0*/  USHF.L.U32 UR6, UR4, 0x2, URZ ;  /* 0x0000000204067899 */ /* 0x000fe200080006ff */
[-C--:B------:R-:W-:Y:S01]  /*45e0*/  LEA.HI.X.SX32 R21, R16, R13.reuse, 0x1, P0 ;  /* 0x0000000d10157211 */ /* 0x080fe200000f0eff */
[----:B------:R-:W-:Y:S01]  /*45f0*/  IMAD R16, R37, 0x4, R48 ;  /* 0x0000000425107824 */ /* 0x000fe200078e0230 */
[----:B------:R-:W-:Y:S01]  /*4600*/  LEA.HI.X.SX32 R23, R18, R13, 0x1, P2 ;  /* 0x0000000d12177211 */ /* 0x000fe200010f0eff */
[----:B------:R-:W-:Y:S01]  /*4610*/  UIMAD.WIDE UR4, UR4, 0x4, URZ ;  /* 0x00000004040478a5 */ /* 0x000fe2000f8e02ff */
[----:B------:R-:W-:-:S02]  /*4620*/  LEA R26, P0, R28, R81, 0x1 ;  /* 0x000000511c1a7211 */ /* 0x000fc400078008ff */
[C---:B------:R-:W-:Y:S02]  /*4630*/  LEA R18, R37.reuse, R16, 0x2 ;  /* 0x0000001025127211 */ /* 0x040fe400078e10ff */
[----:B------:R-:W-:Y:S02]  /*4640*/  LEA.HI.X.SX32 R27, R28, R13, 0x1, P0 ;  /* 0x0000000d1c1b7211 */ /* 0x000fe400000f0eff */
[-C--:B------:R-:W-:Y:S01]  /*4650*/  LEA R28, P2, R8, R81.reuse, 0x1 ;  /* 0x00000051081c7211 */ /* 0x080fe200078408ff */
[C---:B------:R-:W-:Y:S01]  /*4660*/  IMAD R54, R37.reuse, 0x4, R18 ;  /* 0x0000000425367824 */ /* 0x040fe200078e0212 */
[----:B------:R-:W-:Y:S02]  /*4670*/  LEA R30, P0, R6, R81, 0x1 ;  /* 0x00000051061e7211 */ /* 0x000fe400078008ff */
[----:B------:R-:W-:Y:S01]  /*4680*/  LEA.HI.X.SX32 R29, R8, R13, 0x1, P2 ;  /* 0x0000000d081d7211 */ /* 0x000fe200010f0eff */
[----:B------:R-:W-:Y:S01]  /*4690*/  IMAD R62, R37, 0x4, R54 ;  /* 0x00000004253e7824 */ /* 0x000fe200078e0236 */
[----:B------:R-:W-:-:S02]  /*46a0*/  LEA R38, P2, R12, R81, 0x1 ;  /* 0x000000510c267211 */ /* 0x000fc400078408ff */
[-C--:B------:R-:W-:Y:S01]  /*46b0*/  LEA.HI.X.SX32 R33, R10, R13.reuse, 0x1, P3 ;  /* 0x0000000d0a217211 */ /* 0x080fe200018f0eff */
[C---:B------:R-:W-:Y:S01]  /*46c0*/  IMAD R64, R37.reuse, 0x4, R62 ;  /* 0x0000000425407824 */ /* 0x040fe200078e023e */
[----:B------:R-:W-:Y:S01]  /*46d0*/  LEA.HI.X.SX32 R39, R12, R13, 0x1, P2 ;  /* 0x0000000d0c277211 */ /* 0x000fe200010f0eff */
[----:B------:R-:W0:Y:S01]  /*46e0*/  LDS.128 R8, [R17] ;  /* 0x0000000011087984 */ /* 0x000e220000000c00 */
[----:B------:R-:W-:Y:S01]  /*46f0*/  LEA R34, P3, R14, R81, 0x1 ;  /* 0x000000510e227211 */ /* 0x000fe200078608ff */
[----:B------:R-:W-:Y:S01]  /*4700*/  IMAD R12, R37, 0x4, R64 ;  /* 0x00000004250c7824 */ /* 0x000fe200078e0240 */
[----:B------:R-:W-:Y:S02]  /*4710*/  LEA.HI.X.SX32 R31, R6, R13, 0x1, P0 ;  /* 0x0000000d061f7211 */ /* 0x000fe400000f0eff */
[----:B------:R-:W-:Y:S02]  /*4720*/  LEA R40, P0, R42, R81, 0x1 ;  /* 0x000000512a287211 */ /* 0x000fe400078008ff */
[----:B------:R-:W-:-:S02]  /*4730*/  LEA.HI.X.SX32 R35, R14, R13, 0x1, P3 ;  /* 0x0000000d0e237211 */ /* 0x000fc400018f0eff */
        /* <DEDUP_REMOVED lines=11> */
[----:B------:R-:W1:Y:S01]  /*47f0*/  LDS.128 R4, [R17+0x1000] ;  /* 0x0010000011047984 */ /* 0x000e620000000c00 */
[-C--:B------:R-:W-:Y:S02]  /*4800*/  LEA R52, P0, R16, R81.reuse, 0x1 ;  /* 0x0000005110347211 */ /* 0x080fe400078008ff */
[----:B------:R-:W-:Y:S02]  /*4810*/  LEA R50, P2, R18, R81, 0x1 ;  /* 0x0000005112327211 */ /* 0x000fe400078408ff */
[----:B------:R-:W-:Y:S01]  /*4820*/  LEA.HI.X.SX32 R53, R16, R13, 0x1, P0 ;  /* 0x0000000d10357211 */ /* 0x000fe200000f0eff */
[----:B------:R-:W-:Y:S01]  /*4830*/  IMAD R16, R37, 0x4, R74 ;  /* 0x0000000425107824 */ /* 0x000fe200078e024a */
[----:B------:R-:W-:-:S02]  /*4840*/  LEA R48, P3, R54, R81, 0x1 ;  /* 0x0000005136307211 */ /* 0x000fc400078608ff */
[-C--:B------:R-:W-:Y:S02]  /*4850*/  LEA.HI.X.SX32 R51, R18, R13.reuse, 0x1, P2 ;  /* 0x0000000d12337211 */ /* 0x080fe400010f0eff */
[----:B------:R-:W-:Y:S02]  /*4860*/  LEA.HI.X.SX32 R49, R54, R13, 0x1, P3 ;  /* 0x0000000d36317211 */ /* 0x000fe400018f0eff */
[-C--:B------:R-:W-:Y:S02]  /*4870*/  LEA R58, P3, R12, R81.reuse, 0x1 ;  /* 0x000000510c3a7211 */ /* 0x080fe400078608ff */
[C---:B------:R-:W-:Y:S01]  /*4880*/  LEA R18, R37.reuse, R16, 0x2 ;  /* 0x0000001025127211 */ /* 0x040fe200078e10ff */
[----:B0-----:R0:W-:Y:S01]  /*4890*/  STG.E.U16 desc[UR30][R20.64], R8 ;  /* 0x0000000814007986 */ /* 0x0011e2000c10151e */
[----:B------:R-:W-:Y:S02]  /*48a0*/  LEA R54, P0, R62, R81, 0x1 ;  /* 0x000000513e367211 */ /* 0x000fe400078008ff */
[----:B------:R-:W-:Y:S01]  /*48b0*/  LEA.HI.X.SX32 R59, R12, R13, 0x1, P3 ;  /* 0x0000000d0c3b7211 */ /* 0x000fe200018f0eff */
[----:B------:R-:W-:Y:S01]  /*48c0*/  IMAD R12, R37, 0x4, R18 ;  /* 0x00000004250c7824 */ /* 0x000fe200078e0212 */
[----:B------:R-:W-:-:S02]  /*48d0*/  LEA R56, P2, R64, R81, 0x1 ;  /* 0x0000005140387211 */ /* 0x000fc400078408ff */
[----:B------:R-:W-:Y:S01]  /*48e0*/  LEA.HI.X.SX32 R55, R62, R13, 0x1, P0 ;  /* 0x0000000d3e377211 */ /* 0x000fe200000f0eff */
[C---:B------:R-:W-:Y:S01]  /*48f0*/  IMAD R80, R37.reuse, 0x4, R12 ;  /* 0x0000000425507824 */ /* 0x040fe200078e020c */
[----:B------:R-:W-:Y:S02]  /*4900*/  LEA R62, P0, R14, R81, 0x1 ;  /* 0x000000510e3e7211 */ /* 0x000fe400078008ff */
[----:B------:R-:W-:Y:S02]  /*4910*/  LEA.HI.X.SX32 R57, R64, R13, 0x1, P2 ;  /* 0x0000000d40397211 */ /* 0x000fe400010f0eff */
[----:B------:R-:W-:Y:S02]  /*4920*/  LEA R66, P2, R68, R81, 0x1 ;  /* 0x0000005144427211 */ /* 0x000fe400078408ff */
[-C--:B------:R-:W-:Y:S01]  /*4930*/  LEA.HI.X.SX32 R63, R14, R13.reuse, 0x1, P0 ;  /* 0x0000000d0e3f7211 */ /* 0x080fe200000f0eff */
[----:B------:R-:W-:Y:S01]  /*4940*/  IMAD R14, R37, 0x4, R80 ;  /* 0x00000004250e7824 */ /* 0x000fe200078e0250 */
[----:B------:R-:W-:-:S02]  /*4950*/  LEA.HI.X.SX32 R67, R68, R13, 0x1, P2 ;  /* 0x0000000d44437211 */ /* 0x000fc400010f0eff */
[-C--:B------:R-:W-:Y:S01]  /*4960*/  LEA R64, P3, R70, R81.reuse, 0x1 ;  /* 0x0000005146407211 */ /* 0x080fe200078608ff */
[C---:B------:R-:W-:Y:S01]  /*4970*/  IMAD R88, R37.reuse, 0x4, R14 ;  /* 0x0000000425587824 */ /* 0x040fe200078e020e */
[----:B------:R-:W-:Y:S02]  /*4980*/  LEA R68, P2, R16, R81, 0x1 ;  /* 0x0000005110447211 */ /* 0x000fe400078408ff */
[-C--:B------:R-:W-:Y:S02]  /*4990*/  LEA.HI.X.SX32 R65, R70, R13.reuse, 0x1, P3 ;  /* 0x0000000d46417211 */ /* 0x080fe400018f0eff */
[----:B------:R-:W-:Y:S02]  /*49a0*/  LEA.HI.X.SX32 R69, R16, R13, 0x1, P2 ;  /* 0x0000000d10457211 */ /* 0x000fe400010f0eff */
[----:B------:R-:W-:Y:S02]  /*49b0*/  LEA R70, P3, R18, R81, 0x1 ;  /* 0x0000005112467211 */ /* 0x000fe400078608ff */
[----:B------:R-:W-:-:S02]  /*49c0*/  LEA R16, R37, R88, 0x2 ;  /* 0x0000005825107211 */ /* 0x000fc400078e10ff */
[----:B------:R-:W-:Y:S02]  /*49d0*/  LEA R72, P0, R74, R81, 0x1 ;  /* 0x000000514a487211 */ /* 0x000fe400078008ff */
[-C--:B------:R-:W-:Y:S01]  /*49e0*/  LEA.HI.X.SX32 R71, R18, R13.reuse, 0x1, P3 ;  /* 0x0000000d12477211 */ /* 0x080fe200018f0eff */
[C---:B------:R-:W-:Y:S01]  /*49f0*/  IMAD R18, R37.reuse, 0x4, R16 ;  /* 0x0000000425127824 */ /* 0x040fe200078e0210 */
[----:B------:R-:W-:Y:S02]  /*4a00*/  LEA.HI.X.SX32 R73, R74, R13, 0x1, P0 ;  /* 0x0000000d4a497211 */ /* 0x000fe400000f0eff */
[-C--:B------:R-:W-:Y:S01]  /*4a10*/  LEA R78, P0, R12, R81.reuse, 0x1 ;  /* 0x000000510c4e7211 */ /* 0x080fe200078008ff */
[----:B------:R-:W-:Y:S01]  /*4a20*/  IMAD R37, R37, 0x4, R18 ;  /* 0x0000000425257824 */ /* 0x000fe200078e0212 */
[-C--:B------:R-:W-:Y:S02]  /*4a30*/  LEA R76, P2, R80, R81.reuse, 0x1 ;  /* 0x00000051504c7211 */ /* 0x080fe400078408ff */
[----:B------:R-:W-:-:S02]  /*4a40*/  LEA R74, P3, R14, R81, 0x1 ;  /* 0x000000510e4a7211 */ /* 0x000fc400078608ff */
[-C--:B------:R-:W-:Y:S02]  /*4a50*/  LEA.HI.X.SX32 R79, R12, R13.reuse, 0x1, P0 ;  /* 0x0000000d0c4f7211 */ /* 0x080fe400000f0eff */
[-C--:B------:R-:W-:Y:S02]  /*4a60*/  LEA.HI.X.SX32 R77, R80, R13.reuse, 0x1, P2 ;  /* 0x0000000d504d7211 */ /* 0x080fe400010f0eff */
[----:B------:R-:W-:Y:S02]  /*4a70*/  LEA.HI.X.SX32 R75, R14, R13, 0x1, P3 ;  /* 0x0000000d0e4b7211 */ /* 0x000fe400018f0eff */
[-C--:B------:R-:W-:Y:S02]  /*4a80*/  LEA R86, P0, R88, R81.reuse, 0x1 ;  /* 0x0000005158567211 */ /* 0x080fe400078008ff */
[-C--:B------:R-:W-:Y:S02]  /*4a90*/  LEA R84, P2, R16, R81.reuse, 0x1 ;  /* 0x0000005110547211 */ /* 0x080fe400078408ff */
[----:B------:R-:W-:-:S02]  /*4aa0*/  LEA R82, P3, R18, R81, 0x1 ;  /* 0x0000005112527211 */ /* 0x000fc400078608ff */
[C---:B------:R-:W-:Y:S02]  /*4ab0*/  LEA R80, P4, R37.reuse, R81, 0x1 ;  /* 0x0000005125507211 */ /* 0x040fe400078808ff */
[-C--:B------:R-:W-:Y:S02]  /*4ac0*/  LEA.HI.X.SX32 R87, R88, R13.reuse, 0x1, P0 ;  /* 0x0000000d58577211 */ /* 0x080fe400000f0eff */
[-C--:B------:R-:W-:Y:S02]  /*4ad0*/  LEA.HI.X.SX32 R85, R16, R13.reuse, 0x1, P2 ;  /* 0x0000000d10557211 */ /* 0x080fe400010f0eff */
[-C--:B------:R-:W-:Y:S02]  /*4ae0*/  LEA.HI.X.SX32 R83, R18, R13.reuse, 0x1, P3 ;  /* 0x0000000d12537211 */ /* 0x080fe400018f0eff */
[----:B------:R-:W-:Y:S02]  /*4af0*/  LEA.HI.X.SX32 R81, R37, R13, 0x1, P4 ;  /* 0x0000000d25517211 */ /* 0x000fe400020f0eff */
[----:B------:R-:W2:Y:S01]  /*4b00*/  LDS.128 R12, [R17+0x2000] ;  /* 0x00200000110c7984 */ /* 0x000ea20000000c00 */
[----:B------:R-:W-:-:S02]  /*4b10*/  PRMT R37, R8, 0x7632, R37 ;  /* 0x0000763208257816 */ /* 0x000fc40000000025 */
[----:B0-----:R-:W-:Y:S01]  /*4b20*/  PRMT R21, R9, 0x7632, R21 ;  /* 0x0000763209157816 */ /* 0x001fe20000000015 */
[----:B------:R-:W0:Y:S01]  /*4b30*/  LDS.128 R16, [R17+0x3000] ;  /* 0x0030000011107984 */ /* 0x000e220000000c00 */
[----:B-1----:R-:W-:Y:S02]  /*4b40*/  PRMT R8, R4, 0x7632, R8 ;  /* 0x0000763204087816 */ /* 0x002fe40000000008 */
[----:B------:R-:W-:Y:S01]  /*4b50*/  ISETP.GE.U32.AND P0, PT, R0, 0x40, PT ;  /* 0x000000400000780c */ /* 0x000fe20003f06070 */
[----:B------:R1:W-:Y:S01]  /*4b60*/  STG.E.U16 desc[UR30][R22.64], R37 ;  /* 0x0000002516007986 */ /* 0x0003e2000c10151e */
[----:B------:R-:W-:-:S03]  /*4b70*/  IMAD.HI R0, R2, 0x4, RZ ;  /* 0x0000000402007827 */ /* 0x000fc600078e02ff */
[----:B------:R3:W-:Y:S04]  /*4b80*/  STG.E.U16 desc[UR30][R26.64], R9 ;  /* 0x000000091a007986 */ /* 0x0007e8000c10151e */
[----:B------:R4:W-:Y:S01]  /*4b90*/  STG.E.U16 desc[UR30][R24.64], R21 ;  /* 0x0000001518007986 */ /* 0x0009e2000c10151e */
[----:B-1----:R-:W-:-:S03]  /*4ba0*/  PRMT R23, R10, 0x7632, R23 ;  /* 0x000076320a177816 */ /* 0x002fc60000000017 */
[----:B------:R-:W-:Y:S01]  /*4bb0*/  STG.E.U16 desc[UR30][R30.64], R10 ;  /* 0x0000000a1e007986 */ /* 0x000fe2000c10151e */
[----:B---3--:R-:W-:-:S03]  /*4bc0*/  PRMT R9, R5, 0x7632, R9 ;  /* 0x0000763205097816 */ /* 0x008fc60000000009 */
[----:B------:R2:W-:Y:S01]  /*4bd0*/  STG.E.U16 desc[UR30][R28.64], R23 ;  /* 0x000000171c007986 */ /* 0x0005e2000c10151e */
[----:B------:R-:W-:Y:S02]  /*4be0*/  PRMT R26, R6, 0x7632, R26 ;  /* 0x00007632061a7816 */ /* 0x000fe4000000001a */
[----:B----4-:R-:W-:Y:S01]  /*4bf0*/  PRMT R25, R11, 0x7632, R25 ;  /* 0x000076320b197816 */ /* 0x010fe20000000019 */
[----:B------:R1:W-:Y:S01]  /*4c00*/  STG.E.U16 desc[UR30][R32.64], R11 ;  /* 0x0000000b20007986 */ /* 0x0003e2000c10151e */
[----:B------:R-:W-:-:S03]  /*4c10*/  PRMT R24, R7, 0x7632, R24 ;  /* 0x0000763207187816 */ /* 0x000fc60000000018 */
[----:B------:R3:W-:Y:S04]  /*4c20*/  STG.E.U16 desc[UR30][R40.64], R25 ;  /* 0x0000001928007986 */ /* 0x0007e8000c10151e */
[----:B------:R4:W-:Y:S01]  /*4c30*/  STG.E.U16 desc[UR30][R38.64], R4 ;  /* 0x0000000426007986 */ /* 0x0009e2000c10151e */
[----:B--2---:R-:W-:-:S03]  /*4c40*/  PRMT R28, R12, 0x7632, R28 ;  /* 0x000076320c1c7816 */ /* 0x004fc6000000001c */
[----:B------:R2:W-:Y:S01]  /*4c50*/  STG.E.U16 desc[UR30][R34.64], R8 ;  /* 0x0000000822007986 */ /* 0x0005e2000c10151e */
[----:B------:R-:W-:Y:S02]  /*4c60*/  PRMT R31, R13, 0x7632, R31 ;  /* 0x000076320d1f7816 */ /* 0x000fe4000000001f */
[----:B-1----:R-:W-:Y:S01]  /*4c70*/  PRMT R32, R14, 0x7632, R32 ;  /* 0x000076320e207816 */ /* 0x002fe20000000020 */
[----:B------:R1:W-:Y:S01]  /*4c80*/  STG.E.U16 desc[UR30][R44.64], R5 ;  /* 0x000000052c007986 */ /* 0x0003e2000c10151e */
[----:B0-----:R-:W-:Y:S02]  /*4c90*/  PRMT R37, R17, 0x7632, R37 ;  /* 0x0000763211257816 */ /* 0x001fe40000000025 */
[----:B---3--:R-:W-:Y:S01]  /*4ca0*/  PRMT R40, R19, 0x7632, R40 ;  /* 0x0000763213287816 */ /* 0x008fe20000000028 */
[----:B------:R0:W-:Y:S01]  /*4cb0*/  STG.E.U16 desc[UR30][R42.64], R9 ;  /* 0x000000092a007986 */ /* 0x0001e2000c10151e */
[----:B----4-:R-:W-:-:S03]  /*4cc0*/  PRMT R39, R16, 0x7632, R39 ;  /* 0x0000763210277816 */ /* 0x010fc60000000027 */
[----:B------:R-:W-:Y:S01]  /*4cd0*/  STG.E.U16 desc[UR30][R46.64], R6 ;  /* 0x000000062e007986 */ /* 0x000fe2000c10151e */
[----:B--2---:R-:W-:-:S03]  /*4ce0*/  PRMT R34, R15, 0x7632, R34 ;  /* 0x000076320f227816 */ /* 0x004fc60000000022 */
[----:B------:R-:W-:Y:S01]  /*4cf0*/  STG.E.U16 desc[UR30][R52.64], R26 ;  /* 0x0000001a34007986 */ /* 0x000fe2000c10151e */
[----:B-1----:R-:W-:-:S03]  /*4d00*/  IMAD.SHL.U32 R5, R2, 0x4, RZ ;  /* 0x0000000402057824 */ /* 0x002fc600078e00ff */
[----:B------:R-:W-:Y:S01]  /*4d10*/  STG.E.U16 desc[UR30][R50.64], R7 ;  /* 0x0000000732007986 */ /* 0x000fe2000c10151e */
[----:B0-----:R-:W-:Y:S01]  /*4d20*/  PRMT R42, R18, 0x7632, R42 ;  /* 0x00007632122a7816 */ /* 0x001fe2000000002a */
[----:B------:R-:W0:Y:S02]  /*4d30*/  LDC.64 R8, c[0x0][0x3a0] ;  /* 0x0000e800ff087b82 */ /* 0x000e240000000a00 */
[----:B------:R-:W-:Y:S04]  /*4d40*/  STG.E.U16 desc[UR30][R48.64], R24 ;  /* 0x0000001830007986 */ /* 0x000fe8000c10151e */
[----:B------:R-:W-:Y:S04]  /*4d50*/  STG.E.U16 desc[UR30][R54.64], R12 ;  /* 0x0000000c36007986 */ /* 0x000fe8000c10151e */
[----:B------:R-:W-:Y:S04]  /*4d60*/  STG.E.U16 desc[UR30][R56.64], R28 ;  /* 0x0000001c38007986 */ /* 0x000fe8000c10151e */
[----:B------:R-:W-:Y:S04]  /*4d70*/  STG.E.U16 desc[UR30][R58.64], R13 ;  /* 0x0000000d3a007986 */ /* 0x000fe8000c10151e */
[----:B------:R-:W-:Y:S04]  /*4d80*/  STG.E.U16 desc[UR30][R62.64], R31 ;  /* 0x0000001f3e007986 */ /* 0x000fe8000c10151e */
[----:B------:R-:W-:Y:S01]  /*4d90*/  STG.E.U16 desc[UR30][R66.64], R14 ;  /* 0x0000000e42007986 */ /* 0x000fe2000c10151e */
[----:B0-----:R-:W-:-:S03]  /*4da0*/  IADD3 R2, P2, P3, R5, UR6, R8 ;  /* 0x0000000605027c10 */ /* 0x001fc6000fb5e008 */
[----:B------:R-:W-:Y:S04]  /*4db0*/  STG.E.U16 desc[UR30][R64.64], R32 ;  /* 0x0000002040007986 */ /* 0x000fe8000c10151e */
        /* <DEDUP_REMOVED lines=9> */
[----:B------:R-:W-:Y:S01]  /*4e50*/  STG.E.U16 desc[UR30][R80.64], R40 ;  /* 0x0000002850007986 */ /* 0x000fe2000c10151e */
[----:B------:R-:W-:Y:S06]  /*4e60*/  BAR.SYNC.DEFER_BLOCKING 0x0 ;  /* 0x0000000000007b1d */ /* 0x000fec0000010000 */
[----:B------:R0:W-:Y:S02]  /*4e70*/  STSM.16.M88 [R3], R60 ;  /* 0x0000003c03007844 */ /* 0x0001e40000000000 */
[----:B------:R-:W-:Y:S01]  /*4e80*/  BAR.SYNC.DEFER_BLOCKING 0x0 ;  /* 0x0000000000007b1d */ /* 0x000fe20000010000 */
[----:B0-----:R-:W-:-:S05]  /*4e90*/  IADD3.X R3, PT, PT, R0, UR5, R9, P2, P3 ;  /* 0x0000000500037c10 */ /* 0x001fca00097e6409 */
[----:B------:R-:W0:Y:S04]  /*4ea0*/  LDSM.16.M88 R7, [R36+UR24] ;  /* 0x000000182407783b */ /* 0x000e280008000000 */
[----:B0-----:R0:W-:Y:S01]  /*4eb0*/  @!P0 STG.E desc[UR30][R2.64], R7 ;  /* 0x0000000702008986 */ /* 0x0011e2000c10191e */
[----:B------:R-:W-:Y:S06]  /*4ec0*/  BAR.SYNC.DEFER_BLOCKING 0x0 ;  /* 0x0000000000007b1d */ /* 0x000fec0000010000 */
[----:B------:R-:W-:Y:S05]  /*4ed0*/  @P1 BRA `(.L_x_20) ;  /* 0x0000000000a01947 */ /* 0x000fea0003800000 */
[----:B------:R-:W1:Y:S01]  /*4ee0*/  S2UR UR5, SR_CgaCtaId ;  /* 0x00000000000579c3 */ /* 0x000e620000008800 */
[----:B------:R-:W-:Y:S01]  /*4ef0*/  NOP ;  /* 0x0000000000007918 */ /* 0x000fe20000000000 */
[----:B------:R-:W-:Y:S01]  /*4f00*/  UMOV UR4, 0x50 ;  /* 0x0000005000047882 */ /* 0x000fe20000000000 */
[----:B------:R-:W-:Y:S01]  /*4f10*/  MOV R0, UR29 ;  /* 0x0000001d00007c02 */ /* 0x000fe20008000f00 */
[----:B0-----:R-:W-:Y:S02]  /*4f20*/  IMAD.MOV.U32 R3, RZ, RZ, 0xff ;  /* 0x000000ffff037424 */ /* 0x001fe400078e00ff */
[----:B------:R-:W-:Y:S01]  /*4f30*/  IMAD.MOV.U32 R7, RZ, RZ, 0x1 ;  /* 0x00000001ff077424 */ /* 0x000fe200078e00ff */
[----:B------:R-:W-:-:S04]  /*4f40*/  LOP3.LUT R0, R0, 0xffff, RZ, 0xc0, !PT ;  /* 0x0000ffff00007812 */ /* 0x000fc800078ec0ff */
[----:B------:R-:W-:-:S05]  /*4f50*/  SHF.R.U32.HI R0, RZ, 0x5, R0 ;  /* 0x00000005ff007819 */ /* 0x000fca0000011600 */
[----:B------:R-:W-:Y:S01]  /*4f60*/  VIADD R2, R0, 0x10 ;  /* 0x0000001000027836 */ /* 0x000fe20000000000 */
[----:B------:R-:W-:Y:S01]  /*4f70*/  SHF.L.U32 R0, R3, R0, RZ ;  /* 0x0000000003007219 */ /* 0x000fe200000006ff */
[----:B-1----:R-:W-:-:S03]  /*4f80*/  ULEA UR6, UR5, UR4, 0x18 ;  /* 0x0000000405067291 */ /* 0x002fc6000f8ec0ff */
[----:B------:R-:W-:-:S04]  /*4f90*/  SHF.L.U32 R3, R7, R2, RZ ;  /* 0x0000000207037219 */ /* 0x000fc800000006ff */
[----:B------:R-:W-:Y:S02]  /*4fa0*/  LOP3.LUT R0, R3, R0, RZ, 0xfc, !PT ;  /* 0x0000000003007212 */ /* 0x000fe400078efcff */
[----:B------:R-:W0:Y:S02]  /*4fb0*/  LDS R5, [UR6] ;  /* 0x00000006ff057984 */ /* 0x000e240008000800 */
[C---:B------:R-:W-:Y:S02]  /*4fc0*/  LOP3.LUT R2, R0.reuse, 0xffff, RZ, 0xc0, !PT ;  /* 0x0000ffff00027812 */ /* 0x040fe400078ec0ff */
[----:B0-----:R-:W-:-:S04]  /*4fd0*/  LOP3.LUT R3, R0, 0xffff, R5, 0x80, !PT ;  /* 0x0000ffff00037812 */ /* 0x001fc800078e8005 */
[----:B------:R-:W-:-:S13]  /*4fe0*/  ISETP.NE.AND P0, PT, R3, R2, PT ;  /* 0x000000020300720c */ /* 0x000fda0003f05270 */
[----:B------:R-:W-:Y:S05]  /*4ff0*/  @P0 BRA `(.L_x_21) ;  /* 0x0000000000500947 */ /* 0x000fea0003800000 */
[----:B------:R-:W-:Y:S02]  /*5000*/  SHF.R.U32.HI R5, RZ, 0x10, R5 ;  /* 0x00000010ff057819 */ /* 0x000fe40000011605 */
[----:B------:R-:W-:-:S04]  /*5010*/  SHF.R.U32.HI R2, RZ, 0x10, R0 ;  /* 0x00000010ff027819 */ /* 0x000fc80000011600 */
[----:B------:R-:W-:-:S04]  /*5020*/  LOP3.LUT R5, R5, R2, RZ, 0xc0, !PT ;  /* 0x0000000205057212 */ /* 0x000fc800078ec0ff */
[----:B------:R-:W-:-:S13]  /*5030*/  ISETP.NE.AND P0, PT, R5, R2, PT ;  /* 0x000000020500720c */ /* 0x000fda0003f05270 */
[----:B------:R-:W-:Y:S05]  /*5040*/  @P0 BRA `(.L_x_22) ;  /* 0x0000000000300947 */ /* 0x000fea0003800000 */
[----:B------:R-:W-:Y:S01]  /*5050*/  R2UR UR4, R0 ;  /* 0x00000000000472ca */ /* 0x000fe200000e0000 */
[----:B------:R-:W-:Y:S01]  /*5060*/  VOTEU.ANY UR5, UPT, PT ;  /* 0x0000000000057886 */ /* 0x000fe200038e0100 */
[----:B------:R-:W0:Y:S01]  /*5070*/  S2R R0, SR_LANEID ;  /* 0x0000000000007919 */ /* 0x000e220000000000 */
[----:B------:R-:W-:-:S10]  /*5080*/  UFLO.U32 UR5, UR5 ;  /* 0x00000005000572bd */ /* 0x000fd400080e0000 */
[----:B------:R-:W-:-:S06]  /*5090*/  ULOP3.LUT UR4, URZ, UR4, URZ, 0x33, !UPT ;  /* 0x00000004ff047292 */ /* 0x000fcc000f8e33ff */
[----:B------:R-:W-:-:S04]  /*50a0*/  IMAD.U32 R2, RZ, RZ, UR4 ;  /* 0x00000004ff027e24 */ /* 0x000fc8000f8e00ff */
[----:B------:R-:W1:Y:S02]  /*50b0*/  REDUX UR7, R2 ;  /* 0x00000000020773c4 */ /* 0x000e640000000000 */
[----:B------:R2:W-:Y:S01]  /*50c0*/  UTCATOMSWS.AND URZ, UR4 ;  /* 0x0000000400ff79e3 */ /* 0x0005e20008000000 */
[----:B0-----:R-:W-:Y:S02]  /*50d0*/  ISETP.EQ.U32.AND P0, PT, R0, UR5, PT ;  /* 0x0000000500007c0c */ /* 0x001fe4000bf02070 */
[----:B-1----:R-:W-:-:S11]  /*50e0*/  MOV R0, UR7 ;  /* 0x0000000700007c02 */ /* 0x002fd60008000f00 */
[----:B------:R2:W-:Y:S01]  /*50f0*/  @P0 ATOMS.AND RZ, [UR6], R0 ;  /* 0x00000000ffff098c */ /* 0x0005e2000a800006 */
[----:B------:R-:W-:Y:S05]  /*5100*/  BRA `(.L_x_20) ;  /* 0x0000000000147947 */ /* 0x000fea0003800000 */
.L_x_22:
[----:B------:R-:W-:-:S07]  /*5110*/  MOV R2, 0x5130 ;  /* 0x0000513000027802 */ /* 0x000fce0000000f00 */
[----:B------:R-:W-:Y:S05]  /*5120*/  CALL.REL.NOINC `($__internal_0_$__cuda_sm10x_tcgen05_guardrail_trap_col_being_dealloced_not_returned_by_alloc) ;  /* 0x0000000000447944 */ /* 0x000fea0003c00000 */
[----:B------:R-:W-:Y:S05]  /*5130*/  BRA `(.L_x_20) ;  /* 0x0000000000087947 */ /* 0x000fea0003800000 */
.L_x_21:
[----:B------:R-:W-:-:S07]  /*5140*/  MOV R2, 0x5160 ;  /* 0x0000516000027802 */ /* 0x000fce0000000f00 */
[----:B------:R-:W-:Y:S05]  /*5150*/  CALL.REL.NOINC `($__internal_2_$__cuda_sm10x_tcgen05_guardrail_trap_unallocated_columns_being_dealloced) ;  /* 0x0000000000507944 */ /* 0x000fea0003c00000 */
.L_x_20:
[----:B------:R-:W-:Y:S01]  /*5160*/  NOP ;  /* 0x0000000000007918 */ /* 0x000fe20000000000 */
[----:B--2---:R-:W-:Y:S05]  /*5170*/  EXIT ;  /* 0x000000000000794d */ /* 0x004fea0003800000 */
.L_x_8:
[----:B------:R-:W1:Y:S02]  /*5180*/  SYNCS.PHASECHK.TRANS64.TRYWAIT P0, [UR24+0x5000], RZ ;  /* 0x005000ffff0075a7 */ /* 0x000e640008001118 */
[----:B-1----:R-:W-:Y:S05]  /*5190*/  @!P0 BRA `(.L_x_8) ;  /* 0xfffffffc00f88947 */ /* 0x002fea000383ffff */
[----:B------:R-:W-:Y:S05]  /*51a0*/  BRA `(.L_x_7) ;  /* 0xffffffc800547947 */ /* 0x000fea000383ffff */
.L_x_14:
[----:B------:R-:W1:Y:S02]  /*51b0*/  SYNCS.PHASECHK.TRANS64.TRYWAIT P3, [UR24+0x7010], RZ ;  /* 0x007010ffff0075a7 */ /* 0x000e640008061118 */
[----:B-1----:R-:W-:Y:S05]  /*51c0*/  @!P3 BRA `(.L_x_14) ;  /* 0xfffffffc00f8b947 */ /* 0x002fea000383ffff */
[----:B------:R-:W-:Y:S05]  /*51d0*/  BRA `(.L_x_23) ;  /* 0xffffffdc002c7947 */ /* 0x000fea000383ffff */
.L_x_15:
[----:B------:R-:W1:Y:S02]  /*51e0*/  SYNCS.PHASECHK.TRANS64.TRYWAIT P3, [UR23], R8 ;  /* 0x00000008ff0075a7 */ /* 0x000e640008061117 */
[----:B-1----:R-:W-:Y:S05]  /*51f0*/  @!P3 BRA `(.L_x_15) ;  /* 0xfffffffc00f8b947 */ /* 0x002fea000383ffff */
[----:B------:R-:W-:Y:S05]  /*5200*/  BRA `(.L_x_24) ;  /* 0xffffffdc00f87947 */ /* 0x000fea000383ffff */
.L_x_19:
[----:B------:R-:W0:Y:S02]  /*5210*/  SYNCS.PHASECHK.TRANS64.TRYWAIT P0, [UR23], R4 ;  /* 0x00000004ff0075a7 */ /* 0x000e240008001117 */
[----:B0-----:R-:W-:Y:S05]  /*5220*/  @!P0 BRA `(.L_x_19) ;  /* 0xfffffffc00f88947 */ /* 0x001fea000383ffff */
[----:B------:R-:W-:Y:S05]  /*5230*/  BRA `(.L_x_18) ;  /* 0xffffffe400c87947 */ /* 0x000fea000383ffff */
        .weak           $__internal_0_$__cuda_sm10x_tcgen05_guardrail_trap_col_being_dealloced_not_returned_by_alloc
        .type           $__internal_0_$__cuda_sm10x_tcgen05_guardrail_trap_col_being_dealloced_not_returned_by_alloc,@function
        .size           $__internal_0_$__cuda_sm10x_tcgen05_guardrail_trap_col_being_dealloced_not_returned_by_alloc,($__internal_1_$__cuda_sm10x_tcgen05_guardrail_trap_phase_invalid_during_alloc - $__internal_0_$__cuda_sm10x_tcgen05_guardrail_trap_col_being_dealloced_not_returned_by_alloc)
$__internal_0_$__cuda_sm10x_tcgen05_guardrail_trap_col_being_dealloced_not_returned_by_alloc:
[----:B------:R-:W-:Y:S05]  /*5240*/  BPT.TRAP 0x1 ;  /* 0x000000040000795c */ /* 0x000fea0000300000 */
[----:B------:R-:W-:-:S04]  /*5250*/  IMAD.MOV.U32 R3, RZ, RZ, 0x0 ;  /* 0x00000000ff037424 */ /* 0x000fc800078e00ff */
[----:B------:R-:W-:Y:S05]  /*5260*/  RET.REL.NODEC R2 `(attn_fwd) ;  /* 0xffffffac02647950 */ /* 0x000fea0003c3ffff */
        .weak           $__internal_1_$__cuda_sm10x_tcgen05_guardrail_trap_phase_invalid_during_alloc
        .type           $__internal_1_$__cuda_sm10x_tcgen05_guardrail_trap_phase_invalid_during_alloc,@function
        .size           $__internal_1_$__cuda_sm10x_tcgen05_guardrail_trap_phase_invalid_during_alloc,($__internal_2_$__cuda_sm10x_tcgen05_guardrail_trap_unallocated_columns_being_dealloced - $__internal_1_$__cuda_sm10x_tcgen05_guardrail_trap_phase_invalid_during_alloc)
$__internal_1_$__cuda_sm10x_tcgen05_guardrail_trap_phase_invalid_during_alloc:
[----:B------:R-:W-:Y:S05]  /*5270*/  BPT.TRAP 0x1 ;  /* 0x000000040000795c */ /* 0x000fea0000300000 */
[----:B------:R-:W-:-:S04]  /*5280*/  IMAD.MOV.U32 R3, RZ, RZ, 0x0 ;  /* 0x00000000ff037424 */ /* 0x000fc800078e00ff */
[----:B------:R-:W-:Y:S05]  /*5290*/  RET.REL.NODEC R2 `(attn_fwd) ;  /* 0xffffffac02587950 */ /* 0x000fea0003c3ffff */
        .weak           $__internal_2_$__cuda_sm10x_tcgen05_guardrail_trap_unallocated_columns_being_dealloced
        .type           $__internal_2_$__cuda_sm10x_tcgen05_guardrail_trap_unallocated_columns_being_dealloced,@function
        .size           $__internal_2_$__cuda_sm10x_tcgen05_guardrail_trap_unallocated_columns_being_dealloced,(.L_x_28 - $__internal_2_$__cuda_sm10x_tcgen05_guardrail_trap_unallocated_columns_being_dealloced)
$__internal_2_$__cuda_sm10x_tcgen05_guardrail_trap_unallocated_columns_being_dealloced:
[----:B------:R-:W-:Y:S05]  /*52a0*/  BPT.TRAP 0x1 ;  /* 0x000000040000795c */ /* 0x000fea0000300000 */
[----:B------:R-:W-:-:S04]  /*52b0*/  IMAD.MOV.U32 R3, RZ, RZ, 0x0 ;  /* 0x00000000ff037424 */ /* 0x000fc800078e00ff */
[----:B------:R-:W-:Y:S05]  /*52c0*/  RET.REL.NODEC R2 `(attn_fwd) ;  /* 0xffffffac024c7950 */ /* 0x000fea0003c3ffff */
.L_x_25:
[----:B------:R-:W-:-:S00]  /*52d0*/  BRA `(.L_x_25) ;  /* 0xfffffffc00fc7947 */ /* 0x000fc0000383ffff */
[----:B------:R-:W-:-:S00]  /*52e0*/  NOP ;  /* 0x0000000000007918 */ /* 0x000fc00000000000 */
        /* <DEDUP_REMOVED lines=9> */
.L_x_28:


//--------------------- .nv.global.init           --------------------------
	.section	.nv.global.init,"aw",@progbits
.nv.global.init:
	.type		_$_str,@object
	.size		_$_str,(.L_3 - _$_str)
_$_str:
        /*0000*/ 	.byte	0x5f, 0x5f, 0x43, 0x55, 0x44, 0x41, 0x5f, 0x46, 0x54, 0x5a, 0x00
.L_3:


//--------------------- .nv.shared.attn_fwd       --------------------------
	.section	.nv.shared.attn_fwd,"aw",@nobits
	.sectionflags	@""
	.align	16
	.zero		1024


//--------------------- .nv.shared.reserved.0     --------------------------
	.section	.nv.shared.reserved.0,"aw",@nobits
	.align	8
	.weak		__nv_reservedSMEM_offset_0_alias
	.size		__nv_reservedSMEM_offset_0_alias, 0, 64
	.other		__nv_reservedSMEM_offset_0_alias,@"STO_CUDA_RESERVED_SHARED STV_DEFAULT"
__nv_reservedSMEM_offset_0_alias:
	.zero		0
.nv.shared.reserved.0:
	.zero		64
	.weak		__nv_reservedSMEM_allocation_phase
	.type		__nv_reservedSMEM_allocation_phase,@object
	.size		__nv_reservedSMEM_allocation_phase,(.L_0 - __nv_reservedSMEM_allocation_phase)
__nv_reservedSMEM_allocation_phase:
	.zero		1
.L_0:
	.zero		7
	.weak		__nv_reservedSMEM_devtool_atexit_pc
	.type		__nv_reservedSMEM_devtool_atexit_pc,@object
	.size		__nv_reservedSMEM_devtool_atexit_pc,(__nv_reservedSMEM_allocation_mask - __nv_reservedSMEM_devtool_atexit_pc)
__nv_reservedSMEM_devtool_atexit_pc:
	.zero		8
	.weak		__nv_reservedSMEM_allocation_mask
	.type		__nv_reservedSMEM_allocation_mask,@object
	.size		__nv_reservedSMEM_allocation_mask,(.L_2 - __nv_reservedSMEM_allocation_mask)
__nv_reservedSMEM_allocation_mask:
	.zero		4
.L_2:


//--------------------- .nv.constant0.attn_fwd    --------------------------
	.section	.nv.constant0.attn_fwd,"a",@progbits
	.sectionflags	@""
	.align	4
.nv.constant0.attn_fwd:
	.zero		1032


//--------------------- SYMBOLS --------------------------

	.type		.nv.reservedSmem.offset0,@object
	.size		.nv.reservedSmem.offset0,0x4
	.type		.nv.reservedSmem.cap,@object
	.size		.nv.reservedSmem.cap,0x4
